//
// Generated by NVIDIA NVVM Compiler
//
// Compiler Build ID: CL-36424714
// Cuda compilation tools, release 13.0, V13.0.88
// Based on NVVM 20.0.0
//

.version 9.0
.target sm_100
.address_size 64

	// .globl	_Z26decompress_delta_64_kernelPKmPmPKjmm
// _ZZ26decompress_delta_64_kernelPKmPmPKjmmE13shared_deltas has been demoted
// _ZZ26decompress_delta_64_kernelPKmPmPKjmmE11s_first_val has been demoted
// _ZZ26decompress_delta_64_kernelPKmPmPKjmmE11s_min_delta has been demoted
// _ZZ26decompress_delta_64_kernelPKmPmPKjmmE10s_bitwidth has been demoted

.visible .entry _Z26decompress_delta_64_kernelPKmPmPKjmm(
	.param .u64 .ptr .align 1 _Z26decompress_delta_64_kernelPKmPmPKjmm_param_0,
	.param .u64 .ptr .align 1 _Z26decompress_delta_64_kernelPKmPmPKjmm_param_1,
	.param .u64 .ptr .align 1 _Z26decompress_delta_64_kernelPKmPmPKjmm_param_2,
	.param .u64 _Z26decompress_delta_64_kernelPKmPmPKjmm_param_3,
	.param .u64 _Z26decompress_delta_64_kernelPKmPmPKjmm_param_4
)
{
	.reg .pred 	%p<232>;
	.reg .b32 	%r<414>;
	.reg .b64 	%rd<718>;
	// demoted variable
	.shared .align 8 .b8 _ZZ26decompress_delta_64_kernelPKmPmPKjmmE13shared_deltas[8192];
	// demoted variable
	.shared .align 8 .u64 _ZZ26decompress_delta_64_kernelPKmPmPKjmmE11s_first_val;
	// demoted variable
	.shared .align 8 .u64 _ZZ26decompress_delta_64_kernelPKmPmPKjmmE11s_min_delta;
	// demoted variable
	.shared .align 4 .u32 _ZZ26decompress_delta_64_kernelPKmPmPKjmmE10s_bitwidth;
	ld.param.u64 	%rd192, [_Z26decompress_delta_64_kernelPKmPmPKjmm_param_0];
	ld.param.u64 	%rd195, [_Z26decompress_delta_64_kernelPKmPmPKjmm_param_1];
	ld.param.u64 	%rd193, [_Z26decompress_delta_64_kernelPKmPmPKjmm_param_2];
	ld.param.u64 	%rd196, [_Z26decompress_delta_64_kernelPKmPmPKjmm_param_3];
	ld.param.u64 	%rd194, [_Z26decompress_delta_64_kernelPKmPmPKjmm_param_4];
	cvta.to.global.u64 	%rd1, %rd195;
	mov.u32 	%r44, %ctaid.x;
	cvt.u64.u32 	%rd2, %r44;
	setp.le.u64 	%p1, %rd196, %rd2;
	@%p1 bra 	$L__BB0_238;
	cvt.u32.u64 	%r45, %rd2;
	cvta.to.global.u64 	%rd197, %rd193;
	cvta.to.global.u64 	%rd198, %rd192;
	mov.u32 	%r1, %tid.x;
	shl.b32 	%r46, %r45, 10;
	cvt.u64.u32 	%rd3, %r46;
	shl.b64 	%rd199, %rd2, 2;
	add.s64 	%rd200, %rd197, %rd199;
	ld.global.nc.u32 	%r47, [%rd200];
	mul.wide.u32 	%rd201, %r47, 8;
	add.s64 	%rd4, %rd198, %rd201;
	setp.ne.s32 	%p2, %r1, 0;
	@%p2 bra 	$L__BB0_3;
	ld.global.nc.u64 	%rd202, [%rd4];
	st.shared.u64 	[_ZZ26decompress_delta_64_kernelPKmPmPKjmmE11s_first_val], %rd202;
	ld.global.nc.u64 	%rd203, [%rd4+8];
	st.shared.u64 	[_ZZ26decompress_delta_64_kernelPKmPmPKjmmE11s_min_delta], %rd203;
	ld.global.nc.u64 	%rd204, [%rd4+16];
	st.shared.u32 	[_ZZ26decompress_delta_64_kernelPKmPmPKjmmE10s_bitwidth], %rd204;
$L__BB0_3:
	bar.sync 	0;
	ld.shared.u64 	%rd714, [_ZZ26decompress_delta_64_kernelPKmPmPKjmmE11s_first_val];
	ld.shared.u64 	%rd6, [_ZZ26decompress_delta_64_kernelPKmPmPKjmmE11s_min_delta];
	ld.shared.u32 	%r48, [_ZZ26decompress_delta_64_kernelPKmPmPKjmmE10s_bitwidth];
	setp.eq.s32 	%p3, %r48, 64;
	cvt.u64.u32 	%rd7, %r48;
	mov.b64 	%rd205, -1;
	shl.b64 	%rd206, %rd205, %r48;
	not.b64 	%rd207, %rd206;
	selp.b64 	%rd8, -1, %rd207, %p3;
	setp.ne.s32 	%p4, %r48, 0;
	@%p4 bra 	$L__BB0_68;
	cvt.u32.u64 	%r371, %rd3;
	add.s32 	%r2, %r371, %r1;
	cvt.u64.u32 	%rd624, %r2;
	setp.le.u64 	%p131, %rd194, %rd624;
	shl.b32 	%r372, %r1, 3;
	mov.u32 	%r373, _ZZ26decompress_delta_64_kernelPKmPmPKjmmE13shared_deltas;
	add.s32 	%r3, %r373, %r372;
	@%p131 bra 	$L__BB0_6;
	st.shared.u64 	[%r3], %rd6;
$L__BB0_6:
	setp.gt.u32 	%p132, %r1, 991;
	add.s32 	%r374, %r2, 32;
	cvt.u64.u32 	%rd625, %r374;
	setp.le.u64 	%p133, %rd194, %rd625;
	or.pred  	%p134, %p132, %p133;
	@%p134 bra 	$L__BB0_8;
	st.shared.u64 	[%r3+256], %rd6;
$L__BB0_8:
	setp.gt.u32 	%p135, %r1, 959;
	add.s32 	%r375, %r2, 64;
	cvt.u64.u32 	%rd626, %r375;
	setp.le.u64 	%p136, %rd194, %rd626;
	or.pred  	%p137, %p135, %p136;
	@%p137 bra 	$L__BB0_10;
	st.shared.u64 	[%r3+512], %rd6;
$L__BB0_10:
	setp.gt.u32 	%p138, %r1, 927;
	add.s32 	%r376, %r2, 96;
	cvt.u64.u32 	%rd627, %r376;
	setp.le.u64 	%p139, %rd194, %rd627;
	or.pred  	%p140, %p138, %p139;
	@%p140 bra 	$L__BB0_12;
	st.shared.u64 	[%r3+768], %rd6;
$L__BB0_12:
	setp.gt.u32 	%p141, %r1, 895;
	add.s32 	%r377, %r2, 128;
	cvt.u64.u32 	%rd628, %r377;
	setp.le.u64 	%p142, %rd194, %rd628;
	or.pred  	%p143, %p141, %p142;
	@%p143 bra 	$L__BB0_14;
	st.shared.u64 	[%r3+1024], %rd6;
$L__BB0_14:
	setp.gt.u32 	%p144, %r1, 863;
	add.s32 	%r378, %r2, 160;
	cvt.u64.u32 	%rd629, %r378;
	setp.le.u64 	%p145, %rd194, %rd629;
	or.pred  	%p146, %p144, %p145;
	@%p146 bra 	$L__BB0_16;
	st.shared.u64 	[%r3+1280], %rd6;
$L__BB0_16:
	setp.gt.u32 	%p147, %r1, 831;
	add.s32 	%r379, %r2, 192;
	cvt.u64.u32 	%rd630, %r379;
	setp.le.u64 	%p148, %rd194, %rd630;
	or.pred  	%p149, %p147, %p148;
	@%p149 bra 	$L__BB0_18;
	st.shared.u64 	[%r3+1536], %rd6;
$L__BB0_18:
	setp.gt.u32 	%p150, %r1, 799;
	add.s32 	%r380, %r2, 224;
	cvt.u64.u32 	%rd631, %r380;
	setp.le.u64 	%p151, %rd194, %rd631;
	or.pred  	%p152, %p150, %p151;
	@%p152 bra 	$L__BB0_20;
	st.shared.u64 	[%r3+1792], %rd6;
$L__BB0_20:
	setp.gt.u32 	%p153, %r1, 767;
	add.s32 	%r381, %r2, 256;
	cvt.u64.u32 	%rd632, %r381;
	setp.le.u64 	%p154, %rd194, %rd632;
	or.pred  	%p155, %p153, %p154;
	@%p155 bra 	$L__BB0_22;
	st.shared.u64 	[%r3+2048], %rd6;
$L__BB0_22:
	setp.gt.u32 	%p156, %r1, 735;
	add.s32 	%r382, %r2, 288;
	cvt.u64.u32 	%rd633, %r382;
	setp.le.u64 	%p157, %rd194, %rd633;
	or.pred  	%p158, %p156, %p157;
	@%p158 bra 	$L__BB0_24;
	st.shared.u64 	[%r3+2304], %rd6;
$L__BB0_24:
	setp.gt.u32 	%p159, %r1, 703;
	add.s32 	%r383, %r2, 320;
	cvt.u64.u32 	%rd634, %r383;
	setp.le.u64 	%p160, %rd194, %rd634;
	or.pred  	%p161, %p159, %p160;
	@%p161 bra 	$L__BB0_26;
	st.shared.u64 	[%r3+2560], %rd6;
$L__BB0_26:
	setp.gt.u32 	%p162, %r1, 671;
	add.s32 	%r384, %r2, 352;
	cvt.u64.u32 	%rd635, %r384;
	setp.le.u64 	%p163, %rd194, %rd635;
	or.pred  	%p164, %p162, %p163;
	@%p164 bra 	$L__BB0_28;
	st.shared.u64 	[%r3+2816], %rd6;
$L__BB0_28:
	setp.gt.u32 	%p165, %r1, 639;
	add.s32 	%r385, %r2, 384;
	cvt.u64.u32 	%rd636, %r385;
	setp.le.u64 	%p166, %rd194, %rd636;
	or.pred  	%p167, %p165, %p166;
	@%p167 bra 	$L__BB0_30;
	st.shared.u64 	[%r3+3072], %rd6;
$L__BB0_30:
	setp.gt.u32 	%p168, %r1, 607;
	add.s32 	%r386, %r2, 416;
	cvt.u64.u32 	%rd637, %r386;
	setp.le.u64 	%p169, %rd194, %rd637;
	or.pred  	%p170, %p168, %p169;
	@%p170 bra 	$L__BB0_32;
	st.shared.u64 	[%r3+3328], %rd6;
$L__BB0_32:
	setp.gt.u32 	%p171, %r1, 575;
	add.s32 	%r387, %r2, 448;
	cvt.u64.u32 	%rd638, %r387;
	setp.le.u64 	%p172, %rd194, %rd638;
	or.pred  	%p173, %p171, %p172;
	@%p173 bra 	$L__BB0_34;
	st.shared.u64 	[%r3+3584], %rd6;
$L__BB0_34:
	setp.gt.u32 	%p174, %r1, 543;
	add.s32 	%r388, %r2, 480;
	cvt.u64.u32 	%rd639, %r388;
	setp.le.u64 	%p175, %rd194, %rd639;
	or.pred  	%p176, %p174, %p175;
	@%p176 bra 	$L__BB0_36;
	st.shared.u64 	[%r3+3840], %rd6;
$L__BB0_36:
	setp.gt.u32 	%p177, %r1, 511;
	add.s32 	%r389, %r2, 512;
	cvt.u64.u32 	%rd640, %r389;
	setp.le.u64 	%p178, %rd194, %rd640;
	or.pred  	%p179, %p177, %p178;
	@%p179 bra 	$L__BB0_38;
	st.shared.u64 	[%r3+4096], %rd6;
$L__BB0_38:
	setp.gt.u32 	%p180, %r1, 479;
	add.s32 	%r390, %r2, 544;
	cvt.u64.u32 	%rd641, %r390;
	setp.le.u64 	%p181, %rd194, %rd641;
	or.pred  	%p182, %p180, %p181;
	@%p182 bra 	$L__BB0_40;
	st.shared.u64 	[%r3+4352], %rd6;
$L__BB0_40:
	setp.gt.u32 	%p183, %r1, 447;
	add.s32 	%r391, %r2, 576;
	cvt.u64.u32 	%rd642, %r391;
	setp.le.u64 	%p184, %rd194, %rd642;
	or.pred  	%p185, %p183, %p184;
	@%p185 bra 	$L__BB0_42;
	st.shared.u64 	[%r3+4608], %rd6;
$L__BB0_42:
	setp.gt.u32 	%p186, %r1, 415;
	add.s32 	%r392, %r2, 608;
	cvt.u64.u32 	%rd643, %r392;
	setp.le.u64 	%p187, %rd194, %rd643;
	or.pred  	%p188, %p186, %p187;
	@%p188 bra 	$L__BB0_44;
	st.shared.u64 	[%r3+4864], %rd6;
$L__BB0_44:
	setp.gt.u32 	%p189, %r1, 383;
	add.s32 	%r393, %r2, 640;
	cvt.u64.u32 	%rd644, %r393;
	setp.le.u64 	%p190, %rd194, %rd644;
	or.pred  	%p191, %p189, %p190;
	@%p191 bra 	$L__BB0_46;
	st.shared.u64 	[%r3+5120], %rd6;
$L__BB0_46:
	setp.gt.u32 	%p192, %r1, 351;
	add.s32 	%r394, %r2, 672;
	cvt.u64.u32 	%rd645, %r394;
	setp.le.u64 	%p193, %rd194, %rd645;
	or.pred  	%p194, %p192, %p193;
	@%p194 bra 	$L__BB0_48;
	st.shared.u64 	[%r3+5376], %rd6;
$L__BB0_48:
	setp.gt.u32 	%p195, %r1, 319;
	add.s32 	%r395, %r2, 704;
	cvt.u64.u32 	%rd646, %r395;
	setp.le.u64 	%p196, %rd194, %rd646;
	or.pred  	%p197, %p195, %p196;
	@%p197 bra 	$L__BB0_50;
	st.shared.u64 	[%r3+5632], %rd6;
$L__BB0_50:
	setp.gt.u32 	%p198, %r1, 287;
	add.s32 	%r396, %r2, 736;
	cvt.u64.u32 	%rd647, %r396;
	setp.le.u64 	%p199, %rd194, %rd647;
	or.pred  	%p200, %p198, %p199;
	@%p200 bra 	$L__BB0_52;
	st.shared.u64 	[%r3+5888], %rd6;
$L__BB0_52:
	setp.gt.u32 	%p201, %r1, 255;
	add.s32 	%r397, %r2, 768;
	cvt.u64.u32 	%rd648, %r397;
	setp.le.u64 	%p202, %rd194, %rd648;
	or.pred  	%p203, %p201, %p202;
	@%p203 bra 	$L__BB0_54;
	st.shared.u64 	[%r3+6144], %rd6;
$L__BB0_54:
	setp.gt.u32 	%p204, %r1, 223;
	add.s32 	%r398, %r2, 800;
	cvt.u64.u32 	%rd649, %r398;
	setp.le.u64 	%p205, %rd194, %rd649;
	or.pred  	%p206, %p204, %p205;
	@%p206 bra 	$L__BB0_56;
	st.shared.u64 	[%r3+6400], %rd6;
$L__BB0_56:
	setp.gt.u32 	%p207, %r1, 191;
	add.s32 	%r399, %r2, 832;
	cvt.u64.u32 	%rd650, %r399;
	setp.le.u64 	%p208, %rd194, %rd650;
	or.pred  	%p209, %p207, %p208;
	@%p209 bra 	$L__BB0_58;
	st.shared.u64 	[%r3+6656], %rd6;
$L__BB0_58:
	setp.gt.u32 	%p210, %r1, 159;
	add.s32 	%r400, %r2, 864;
	cvt.u64.u32 	%rd651, %r400;
	setp.le.u64 	%p211, %rd194, %rd651;
	or.pred  	%p212, %p210, %p211;
	@%p212 bra 	$L__BB0_60;
	st.shared.u64 	[%r3+6912], %rd6;
$L__BB0_60:
	setp.gt.u32 	%p213, %r1, 127;
	add.s32 	%r401, %r2, 896;
	cvt.u64.u32 	%rd652, %r401;
	setp.le.u64 	%p214, %rd194, %rd652;
	or.pred  	%p215, %p213, %p214;
	@%p215 bra 	$L__BB0_62;
	st.shared.u64 	[%r3+7168], %rd6;
$L__BB0_62:
	setp.gt.u32 	%p216, %r1, 95;
	add.s32 	%r402, %r2, 928;
	cvt.u64.u32 	%rd653, %r402;
	setp.le.u64 	%p217, %rd194, %rd653;
	or.pred  	%p218, %p216, %p217;
	@%p218 bra 	$L__BB0_64;
	st.shared.u64 	[%r3+7424], %rd6;
$L__BB0_64:
	setp.gt.u32 	%p219, %r1, 63;
	add.s32 	%r403, %r2, 960;
	cvt.u64.u32 	%rd654, %r403;
	setp.le.u64 	%p220, %rd194, %rd654;
	or.pred  	%p221, %p219, %p220;
	@%p221 bra 	$L__BB0_66;
	st.shared.u64 	[%r3+7680], %rd6;
$L__BB0_66:
	setp.gt.u32 	%p222, %r1, 31;
	add.s32 	%r404, %r2, 992;
	cvt.u64.u32 	%rd655, %r404;
	setp.le.u64 	%p223, %rd194, %rd655;
	or.pred  	%p224, %p222, %p223;
	@%p224 bra 	$L__BB0_228;
	st.shared.u64 	[%r3+7936], %rd6;
	bra.uni 	$L__BB0_228;
$L__BB0_68:
	cvt.u32.u64 	%r50, %rd3;
	add.s32 	%r4, %r50, %r1;
	cvt.u64.u32 	%rd208, %r4;
	setp.le.u64 	%p5, %rd194, %rd208;
	shl.b32 	%r51, %r1, 3;
	mov.u32 	%r52, _ZZ26decompress_delta_64_kernelPKmPmPKjmmE13shared_deltas;
	add.s32 	%r5, %r52, %r51;
	@%p5 bra 	$L__BB0_73;
	cvt.u32.u64 	%r53, %rd7;
	cvt.u64.u32 	%rd209, %r1;
	mul.lo.s64 	%rd9, %rd209, %rd7;
	shr.u64 	%rd10, %rd9, 6;
	cvt.u32.u64 	%r54, %rd9;
	and.b32  	%r6, %r54, 63;
	add.s32 	%r55, %r6, %r53;
	setp.gt.u32 	%p6, %r55, 64;
	@%p6 bra 	$L__BB0_71;
	shl.b64 	%rd216, %rd10, 3;
	add.s64 	%rd217, %rd4, %rd216;
	ld.global.nc.u64 	%rd218, [%rd217+24];
	shr.u64 	%rd676, %rd218, %r6;
	bra.uni 	$L__BB0_72;
$L__BB0_71:
	shl.b64 	%rd210, %rd10, 3;
	add.s64 	%rd211, %rd4, %rd210;
	ld.global.nc.u64 	%rd212, [%rd211+24];
	shr.u64 	%rd213, %rd212, %r6;
	ld.global.nc.u64 	%rd214, [%rd211+32];
	sub.s32 	%r58, 64, %r6;
	shl.b64 	%rd215, %rd214, %r58;
	or.b64  	%rd676, %rd215, %rd213;
$L__BB0_72:
	and.b64  	%rd219, %rd676, %rd8;
	add.s64 	%rd220, %rd219, %rd6;
	st.shared.u64 	[%r5], %rd220;
$L__BB0_73:
	setp.gt.u32 	%p7, %r1, 991;
	add.s32 	%r61, %r4, 32;
	cvt.u64.u32 	%rd221, %r61;
	setp.le.u64 	%p8, %rd194, %rd221;
	or.pred  	%p9, %p7, %p8;
	@%p9 bra 	$L__BB0_78;
	cvt.u32.u64 	%r62, %rd7;
	add.s32 	%r63, %r1, 32;
	cvt.u64.u32 	%rd222, %r63;
	mul.lo.s64 	%rd14, %rd222, %rd7;
	shr.u64 	%rd15, %rd14, 6;
	cvt.u32.u64 	%r64, %rd14;
	and.b32  	%r7, %r64, 63;
	add.s32 	%r65, %r7, %r62;
	setp.lt.u32 	%p10, %r65, 65;
	@%p10 bra 	$L__BB0_76;
	shl.b64 	%rd223, %rd15, 3;
	add.s64 	%rd224, %rd4, %rd223;
	ld.global.nc.u64 	%rd225, [%rd224+24];
	shr.u64 	%rd226, %rd225, %r7;
	ld.global.nc.u64 	%rd227, [%rd224+32];
	sub.s32 	%r68, 64, %r7;
	shl.b64 	%rd228, %rd227, %r68;
	or.b64  	%rd677, %rd228, %rd226;
	bra.uni 	$L__BB0_77;
$L__BB0_76:
	shl.b64 	%rd229, %rd15, 3;
	add.s64 	%rd230, %rd4, %rd229;
	ld.global.nc.u64 	%rd231, [%rd230+24];
	shr.u64 	%rd677, %rd231, %r7;
$L__BB0_77:
	and.b64  	%rd232, %rd677, %rd8;
	add.s64 	%rd233, %rd232, %rd6;
	st.shared.u64 	[%r5+256], %rd233;
$L__BB0_78:
	setp.gt.u32 	%p11, %r1, 959;
	add.s32 	%r71, %r4, 64;
	cvt.u64.u32 	%rd234, %r71;
	setp.le.u64 	%p12, %rd194, %rd234;
	or.pred  	%p13, %p11, %p12;
	@%p13 bra 	$L__BB0_83;
	cvt.u32.u64 	%r72, %rd7;
	add.s32 	%r73, %r1, 64;
	cvt.u64.u32 	%rd235, %r73;
	mul.lo.s64 	%rd19, %rd235, %rd7;
	shr.u64 	%rd20, %rd19, 6;
	cvt.u32.u64 	%r74, %rd19;
	and.b32  	%r8, %r74, 63;
	add.s32 	%r75, %r8, %r72;
	setp.lt.u32 	%p14, %r75, 65;
	@%p14 bra 	$L__BB0_81;
	shl.b64 	%rd236, %rd20, 3;
	add.s64 	%rd237, %rd4, %rd236;
	ld.global.nc.u64 	%rd238, [%rd237+24];
	shr.u64 	%rd239, %rd238, %r8;
	ld.global.nc.u64 	%rd240, [%rd237+32];
	sub.s32 	%r78, 64, %r8;
	shl.b64 	%rd241, %rd240, %r78;
	or.b64  	%rd678, %rd241, %rd239;
	bra.uni 	$L__BB0_82;
$L__BB0_81:
	shl.b64 	%rd242, %rd20, 3;
	add.s64 	%rd243, %rd4, %rd242;
	ld.global.nc.u64 	%rd244, [%rd243+24];
	shr.u64 	%rd678, %rd244, %r8;
$L__BB0_82:
	and.b64  	%rd245, %rd678, %rd8;
	add.s64 	%rd246, %rd245, %rd6;
	st.shared.u64 	[%r5+512], %rd246;
$L__BB0_83:
	setp.gt.u32 	%p15, %r1, 927;
	add.s32 	%r81, %r4, 96;
	cvt.u64.u32 	%rd247, %r81;
	setp.le.u64 	%p16, %rd194, %rd247;
	or.pred  	%p17, %p15, %p16;
	@%p17 bra 	$L__BB0_88;
	cvt.u32.u64 	%r82, %rd7;
	add.s32 	%r83, %r1, 96;
	cvt.u64.u32 	%rd248, %r83;
	mul.lo.s64 	%rd24, %rd248, %rd7;
	shr.u64 	%rd25, %rd24, 6;
	cvt.u32.u64 	%r84, %rd24;
	and.b32  	%r9, %r84, 63;
	add.s32 	%r85, %r9, %r82;
	setp.lt.u32 	%p18, %r85, 65;
	@%p18 bra 	$L__BB0_86;
	shl.b64 	%rd249, %rd25, 3;
	add.s64 	%rd250, %rd4, %rd249;
	ld.global.nc.u64 	%rd251, [%rd250+24];
	shr.u64 	%rd252, %rd251, %r9;
	ld.global.nc.u64 	%rd253, [%rd250+32];
	sub.s32 	%r88, 64, %r9;
	shl.b64 	%rd254, %rd253, %r88;
	or.b64  	%rd679, %rd254, %rd252;
	bra.uni 	$L__BB0_87;
$L__BB0_86:
	shl.b64 	%rd255, %rd25, 3;
	add.s64 	%rd256, %rd4, %rd255;
	ld.global.nc.u64 	%rd257, [%rd256+24];
	shr.u64 	%rd679, %rd257, %r9;
$L__BB0_87:
	and.b64  	%rd258, %rd679, %rd8;
	add.s64 	%rd259, %rd258, %rd6;
	st.shared.u64 	[%r5+768], %rd259;
$L__BB0_88:
	setp.gt.u32 	%p19, %r1, 895;
	add.s32 	%r91, %r4, 128;
	cvt.u64.u32 	%rd260, %r91;
	setp.le.u64 	%p20, %rd194, %rd260;
	or.pred  	%p21, %p19, %p20;
	@%p21 bra 	$L__BB0_93;
	cvt.u32.u64 	%r92, %rd7;
	add.s32 	%r93, %r1, 128;
	cvt.u64.u32 	%rd261, %r93;
	mul.lo.s64 	%rd29, %rd261, %rd7;
	shr.u64 	%rd30, %rd29, 6;
	cvt.u32.u64 	%r94, %rd29;
	and.b32  	%r10, %r94, 63;
	add.s32 	%r95, %r10, %r92;
	setp.lt.u32 	%p22, %r95, 65;
	@%p22 bra 	$L__BB0_91;
	shl.b64 	%rd262, %rd30, 3;
	add.s64 	%rd263, %rd4, %rd262;
	ld.global.nc.u64 	%rd264, [%rd263+24];
	shr.u64 	%rd265, %rd264, %r10;
	ld.global.nc.u64 	%rd266, [%rd263+32];
	sub.s32 	%r98, 64, %r10;
	shl.b64 	%rd267, %rd266, %r98;
	or.b64  	%rd680, %rd267, %rd265;
	bra.uni 	$L__BB0_92;
$L__BB0_91:
	shl.b64 	%rd268, %rd30, 3;
	add.s64 	%rd269, %rd4, %rd268;
	ld.global.nc.u64 	%rd270, [%rd269+24];
	shr.u64 	%rd680, %rd270, %r10;
$L__BB0_92:
	and.b64  	%rd271, %rd680, %rd8;
	add.s64 	%rd272, %rd271, %rd6;
	st.shared.u64 	[%r5+1024], %rd272;
$L__BB0_93:
	setp.gt.u32 	%p23, %r1, 863;
	add.s32 	%r101, %r4, 160;
	cvt.u64.u32 	%rd273, %r101;
	setp.le.u64 	%p24, %rd194, %rd273;
	or.pred  	%p25, %p23, %p24;
	@%p25 bra 	$L__BB0_98;
	cvt.u32.u64 	%r102, %rd7;
	add.s32 	%r103, %r1, 160;
	cvt.u64.u32 	%rd274, %r103;
	mul.lo.s64 	%rd34, %rd274, %rd7;
	shr.u64 	%rd35, %rd34, 6;
	cvt.u32.u64 	%r104, %rd34;
	and.b32  	%r11, %r104, 63;
	add.s32 	%r105, %r11, %r102;
	setp.lt.u32 	%p26, %r105, 65;
	@%p26 bra 	$L__BB0_96;
	shl.b64 	%rd275, %rd35, 3;
	add.s64 	%rd276, %rd4, %rd275;
	ld.global.nc.u64 	%rd277, [%rd276+24];
	shr.u64 	%rd278, %rd277, %r11;
	ld.global.nc.u64 	%rd279, [%rd276+32];
	sub.s32 	%r108, 64, %r11;
	shl.b64 	%rd280, %rd279, %r108;
	or.b64  	%rd681, %rd280, %rd278;
	bra.uni 	$L__BB0_97;
$L__BB0_96:
	shl.b64 	%rd281, %rd35, 3;
	add.s64 	%rd282, %rd4, %rd281;
	ld.global.nc.u64 	%rd283, [%rd282+24];
	shr.u64 	%rd681, %rd283, %r11;
$L__BB0_97:
	and.b64  	%rd284, %rd681, %rd8;
	add.s64 	%rd285, %rd284, %rd6;
	st.shared.u64 	[%r5+1280], %rd285;
$L__BB0_98:
	setp.gt.u32 	%p27, %r1, 831;
	add.s32 	%r111, %r4, 192;
	cvt.u64.u32 	%rd286, %r111;
	setp.le.u64 	%p28, %rd194, %rd286;
	or.pred  	%p29, %p27, %p28;
	@%p29 bra 	$L__BB0_103;
	cvt.u32.u64 	%r112, %rd7;
	add.s32 	%r113, %r1, 192;
	cvt.u64.u32 	%rd287, %r113;
	mul.lo.s64 	%rd39, %rd287, %rd7;
	shr.u64 	%rd40, %rd39, 6;
	cvt.u32.u64 	%r114, %rd39;
	and.b32  	%r12, %r114, 63;
	add.s32 	%r115, %r12, %r112;
	setp.lt.u32 	%p30, %r115, 65;
	@%p30 bra 	$L__BB0_101;
	shl.b64 	%rd288, %rd40, 3;
	add.s64 	%rd289, %rd4, %rd288;
	ld.global.nc.u64 	%rd290, [%rd289+24];
	shr.u64 	%rd291, %rd290, %r12;
	ld.global.nc.u64 	%rd292, [%rd289+32];
	sub.s32 	%r118, 64, %r12;
	shl.b64 	%rd293, %rd292, %r118;
	or.b64  	%rd682, %rd293, %rd291;
	bra.uni 	$L__BB0_102;
$L__BB0_101:
	shl.b64 	%rd294, %rd40, 3;
	add.s64 	%rd295, %rd4, %rd294;
	ld.global.nc.u64 	%rd296, [%rd295+24];
	shr.u64 	%rd682, %rd296, %r12;
$L__BB0_102:
	and.b64  	%rd297, %rd682, %rd8;
	add.s64 	%rd298, %rd297, %rd6;
	st.shared.u64 	[%r5+1536], %rd298;
$L__BB0_103:
	setp.gt.u32 	%p31, %r1, 799;
	add.s32 	%r121, %r4, 224;
	cvt.u64.u32 	%rd299, %r121;
	setp.le.u64 	%p32, %rd194, %rd299;
	or.pred  	%p33, %p31, %p32;
	@%p33 bra 	$L__BB0_108;
	cvt.u32.u64 	%r122, %rd7;
	add.s32 	%r123, %r1, 224;
	cvt.u64.u32 	%rd300, %r123;
	mul.lo.s64 	%rd44, %rd300, %rd7;
	shr.u64 	%rd45, %rd44, 6;
	cvt.u32.u64 	%r124, %rd44;
	and.b32  	%r13, %r124, 63;
	add.s32 	%r125, %r13, %r122;
	setp.lt.u32 	%p34, %r125, 65;
	@%p34 bra 	$L__BB0_106;
	shl.b64 	%rd301, %rd45, 3;
	add.s64 	%rd302, %rd4, %rd301;
	ld.global.nc.u64 	%rd303, [%rd302+24];
	shr.u64 	%rd304, %rd303, %r13;
	ld.global.nc.u64 	%rd305, [%rd302+32];
	sub.s32 	%r128, 64, %r13;
	shl.b64 	%rd306, %rd305, %r128;
	or.b64  	%rd683, %rd306, %rd304;
	bra.uni 	$L__BB0_107;
$L__BB0_106:
	shl.b64 	%rd307, %rd45, 3;
	add.s64 	%rd308, %rd4, %rd307;
	ld.global.nc.u64 	%rd309, [%rd308+24];
	shr.u64 	%rd683, %rd309, %r13;
$L__BB0_107:
	and.b64  	%rd310, %rd683, %rd8;
	add.s64 	%rd311, %rd310, %rd6;
	st.shared.u64 	[%r5+1792], %rd311;
$L__BB0_108:
	setp.gt.u32 	%p35, %r1, 767;
	add.s32 	%r131, %r4, 256;
	cvt.u64.u32 	%rd312, %r131;
	setp.le.u64 	%p36, %rd194, %rd312;
	or.pred  	%p37, %p35, %p36;
	@%p37 bra 	$L__BB0_113;
	cvt.u32.u64 	%r132, %rd7;
	add.s32 	%r133, %r1, 256;
	cvt.u64.u32 	%rd313, %r133;
	mul.lo.s64 	%rd49, %rd313, %rd7;
	shr.u64 	%rd50, %rd49, 6;
	cvt.u32.u64 	%r134, %rd49;
	and.b32  	%r14, %r134, 63;
	add.s32 	%r135, %r14, %r132;
	setp.lt.u32 	%p38, %r135, 65;
	@%p38 bra 	$L__BB0_111;
	shl.b64 	%rd314, %rd50, 3;
	add.s64 	%rd315, %rd4, %rd314;
	ld.global.nc.u64 	%rd316, [%rd315+24];
	shr.u64 	%rd317, %rd316, %r14;
	ld.global.nc.u64 	%rd318, [%rd315+32];
	sub.s32 	%r138, 64, %r14;
	shl.b64 	%rd319, %rd318, %r138;
	or.b64  	%rd684, %rd319, %rd317;
	bra.uni 	$L__BB0_112;
$L__BB0_111:
	shl.b64 	%rd320, %rd50, 3;
	add.s64 	%rd321, %rd4, %rd320;
	ld.global.nc.u64 	%rd322, [%rd321+24];
	shr.u64 	%rd684, %rd322, %r14;
$L__BB0_112:
	and.b64  	%rd323, %rd684, %rd8;
	add.s64 	%rd324, %rd323, %rd6;
	st.shared.u64 	[%r5+2048], %rd324;
$L__BB0_113:
	setp.gt.u32 	%p39, %r1, 735;
	add.s32 	%r141, %r4, 288;
	cvt.u64.u32 	%rd325, %r141;
	setp.le.u64 	%p40, %rd194, %rd325;
	or.pred  	%p41, %p39, %p40;
	@%p41 bra 	$L__BB0_118;
	cvt.u32.u64 	%r142, %rd7;
	add.s32 	%r143, %r1, 288;
	cvt.u64.u32 	%rd326, %r143;
	mul.lo.s64 	%rd54, %rd326, %rd7;
	shr.u64 	%rd55, %rd54, 6;
	cvt.u32.u64 	%r144, %rd54;
	and.b32  	%r15, %r144, 63;
	add.s32 	%r145, %r15, %r142;
	setp.lt.u32 	%p42, %r145, 65;
	@%p42 bra 	$L__BB0_116;
	shl.b64 	%rd327, %rd55, 3;
	add.s64 	%rd328, %rd4, %rd327;
	ld.global.nc.u64 	%rd329, [%rd328+24];
	shr.u64 	%rd330, %rd329, %r15;
	ld.global.nc.u64 	%rd331, [%rd328+32];
	sub.s32 	%r148, 64, %r15;
	shl.b64 	%rd332, %rd331, %r148;
	or.b64  	%rd685, %rd332, %rd330;
	bra.uni 	$L__BB0_117;
$L__BB0_116:
	shl.b64 	%rd333, %rd55, 3;
	add.s64 	%rd334, %rd4, %rd333;
	ld.global.nc.u64 	%rd335, [%rd334+24];
	shr.u64 	%rd685, %rd335, %r15;
$L__BB0_117:
	and.b64  	%rd336, %rd685, %rd8;
	add.s64 	%rd337, %rd336, %rd6;
	st.shared.u64 	[%r5+2304], %rd337;
$L__BB0_118:
	setp.gt.u32 	%p43, %r1, 703;
	add.s32 	%r151, %r4, 320;
	cvt.u64.u32 	%rd338, %r151;
	setp.le.u64 	%p44, %rd194, %rd338;
	or.pred  	%p45, %p43, %p44;
	@%p45 bra 	$L__BB0_123;
	cvt.u32.u64 	%r152, %rd7;
	add.s32 	%r153, %r1, 320;
	cvt.u64.u32 	%rd339, %r153;
	mul.lo.s64 	%rd59, %rd339, %rd7;
	shr.u64 	%rd60, %rd59, 6;
	cvt.u32.u64 	%r154, %rd59;
	and.b32  	%r16, %r154, 63;
	add.s32 	%r155, %r16, %r152;
	setp.lt.u32 	%p46, %r155, 65;
	@%p46 bra 	$L__BB0_121;
	shl.b64 	%rd340, %rd60, 3;
	add.s64 	%rd341, %rd4, %rd340;
	ld.global.nc.u64 	%rd342, [%rd341+24];
	shr.u64 	%rd343, %rd342, %r16;
	ld.global.nc.u64 	%rd344, [%rd341+32];
	sub.s32 	%r158, 64, %r16;
	shl.b64 	%rd345, %rd344, %r158;
	or.b64  	%rd686, %rd345, %rd343;
	bra.uni 	$L__BB0_122;
$L__BB0_121:
	shl.b64 	%rd346, %rd60, 3;
	add.s64 	%rd347, %rd4, %rd346;
	ld.global.nc.u64 	%rd348, [%rd347+24];
	shr.u64 	%rd686, %rd348, %r16;
$L__BB0_122:
	and.b64  	%rd349, %rd686, %rd8;
	add.s64 	%rd350, %rd349, %rd6;
	st.shared.u64 	[%r5+2560], %rd350;
$L__BB0_123:
	setp.gt.u32 	%p47, %r1, 671;
	add.s32 	%r161, %r4, 352;
	cvt.u64.u32 	%rd351, %r161;
	setp.le.u64 	%p48, %rd194, %rd351;
	or.pred  	%p49, %p47, %p48;
	@%p49 bra 	$L__BB0_128;
	cvt.u32.u64 	%r162, %rd7;
	add.s32 	%r163, %r1, 352;
	cvt.u64.u32 	%rd352, %r163;
	mul.lo.s64 	%rd64, %rd352, %rd7;
	shr.u64 	%rd65, %rd64, 6;
	cvt.u32.u64 	%r164, %rd64;
	and.b32  	%r17, %r164, 63;
	add.s32 	%r165, %r17, %r162;
	setp.lt.u32 	%p50, %r165, 65;
	@%p50 bra 	$L__BB0_126;
	shl.b64 	%rd353, %rd65, 3;
	add.s64 	%rd354, %rd4, %rd353;
	ld.global.nc.u64 	%rd355, [%rd354+24];
	shr.u64 	%rd356, %rd355, %r17;
	ld.global.nc.u64 	%rd357, [%rd354+32];
	sub.s32 	%r168, 64, %r17;
	shl.b64 	%rd358, %rd357, %r168;
	or.b64  	%rd687, %rd358, %rd356;
	bra.uni 	$L__BB0_127;
$L__BB0_126:
	shl.b64 	%rd359, %rd65, 3;
	add.s64 	%rd360, %rd4, %rd359;
	ld.global.nc.u64 	%rd361, [%rd360+24];
	shr.u64 	%rd687, %rd361, %r17;
$L__BB0_127:
	and.b64  	%rd362, %rd687, %rd8;
	add.s64 	%rd363, %rd362, %rd6;
	st.shared.u64 	[%r5+2816], %rd363;
$L__BB0_128:
	setp.gt.u32 	%p51, %r1, 639;
	add.s32 	%r171, %r4, 384;
	cvt.u64.u32 	%rd364, %r171;
	setp.le.u64 	%p52, %rd194, %rd364;
	or.pred  	%p53, %p51, %p52;
	@%p53 bra 	$L__BB0_133;
	cvt.u32.u64 	%r172, %rd7;
	add.s32 	%r173, %r1, 384;
	cvt.u64.u32 	%rd365, %r173;
	mul.lo.s64 	%rd69, %rd365, %rd7;
	shr.u64 	%rd70, %rd69, 6;
	cvt.u32.u64 	%r174, %rd69;
	and.b32  	%r18, %r174, 63;
	add.s32 	%r175, %r18, %r172;
	setp.lt.u32 	%p54, %r175, 65;
	@%p54 bra 	$L__BB0_131;
	shl.b64 	%rd366, %rd70, 3;
	add.s64 	%rd367, %rd4, %rd366;
	ld.global.nc.u64 	%rd368, [%rd367+24];
	shr.u64 	%rd369, %rd368, %r18;
	ld.global.nc.u64 	%rd370, [%rd367+32];
	sub.s32 	%r178, 64, %r18;
	shl.b64 	%rd371, %rd370, %r178;
	or.b64  	%rd688, %rd371, %rd369;
	bra.uni 	$L__BB0_132;
$L__BB0_131:
	shl.b64 	%rd372, %rd70, 3;
	add.s64 	%rd373, %rd4, %rd372;
	ld.global.nc.u64 	%rd374, [%rd373+24];
	shr.u64 	%rd688, %rd374, %r18;
$L__BB0_132:
	and.b64  	%rd375, %rd688, %rd8;
	add.s64 	%rd376, %rd375, %rd6;
	st.shared.u64 	[%r5+3072], %rd376;
$L__BB0_133:
	setp.gt.u32 	%p55, %r1, 607;
	add.s32 	%r181, %r4, 416;
	cvt.u64.u32 	%rd377, %r181;
	setp.le.u64 	%p56, %rd194, %rd377;
	or.pred  	%p57, %p55, %p56;
	@%p57 bra 	$L__BB0_138;
	cvt.u32.u64 	%r182, %rd7;
	add.s32 	%r183, %r1, 416;
	cvt.u64.u32 	%rd378, %r183;
	mul.lo.s64 	%rd74, %rd378, %rd7;
	shr.u64 	%rd75, %rd74, 6;
	cvt.u32.u64 	%r184, %rd74;
	and.b32  	%r19, %r184, 63;
	add.s32 	%r185, %r19, %r182;
	setp.lt.u32 	%p58, %r185, 65;
	@%p58 bra 	$L__BB0_136;
	shl.b64 	%rd379, %rd75, 3;
	add.s64 	%rd380, %rd4, %rd379;
	ld.global.nc.u64 	%rd381, [%rd380+24];
	shr.u64 	%rd382, %rd381, %r19;
	ld.global.nc.u64 	%rd383, [%rd380+32];
	sub.s32 	%r188, 64, %r19;
	shl.b64 	%rd384, %rd383, %r188;
	or.b64  	%rd689, %rd384, %rd382;
	bra.uni 	$L__BB0_137;
$L__BB0_136:
	shl.b64 	%rd385, %rd75, 3;
	add.s64 	%rd386, %rd4, %rd385;
	ld.global.nc.u64 	%rd387, [%rd386+24];
	shr.u64 	%rd689, %rd387, %r19;
$L__BB0_137:
	and.b64  	%rd388, %rd689, %rd8;
	add.s64 	%rd389, %rd388, %rd6;
	st.shared.u64 	[%r5+3328], %rd389;
$L__BB0_138:
	setp.gt.u32 	%p59, %r1, 575;
	add.s32 	%r191, %r4, 448;
	cvt.u64.u32 	%rd390, %r191;
	setp.le.u64 	%p60, %rd194, %rd390;
	or.pred  	%p61, %p59, %p60;
	@%p61 bra 	$L__BB0_143;
	cvt.u32.u64 	%r192, %rd7;
	add.s32 	%r193, %r1, 448;
	cvt.u64.u32 	%rd391, %r193;
	mul.lo.s64 	%rd79, %rd391, %rd7;
	shr.u64 	%rd80, %rd79, 6;
	cvt.u32.u64 	%r194, %rd79;
	and.b32  	%r20, %r194, 63;
	add.s32 	%r195, %r20, %r192;
	setp.lt.u32 	%p62, %r195, 65;
	@%p62 bra 	$L__BB0_141;
	shl.b64 	%rd392, %rd80, 3;
	add.s64 	%rd393, %rd4, %rd392;
	ld.global.nc.u64 	%rd394, [%rd393+24];
	shr.u64 	%rd395, %rd394, %r20;
	ld.global.nc.u64 	%rd396, [%rd393+32];
	sub.s32 	%r198, 64, %r20;
	shl.b64 	%rd397, %rd396, %r198;
	or.b64  	%rd690, %rd397, %rd395;
	bra.uni 	$L__BB0_142;
$L__BB0_141:
	shl.b64 	%rd398, %rd80, 3;
	add.s64 	%rd399, %rd4, %rd398;
	ld.global.nc.u64 	%rd400, [%rd399+24];
	shr.u64 	%rd690, %rd400, %r20;
$L__BB0_142:
	and.b64  	%rd401, %rd690, %rd8;
	add.s64 	%rd402, %rd401, %rd6;
	st.shared.u64 	[%r5+3584], %rd402;
$L__BB0_143:
	setp.gt.u32 	%p63, %r1, 543;
	add.s32 	%r201, %r4, 480;
	cvt.u64.u32 	%rd403, %r201;
	setp.le.u64 	%p64, %rd194, %rd403;
	or.pred  	%p65, %p63, %p64;
	@%p65 bra 	$L__BB0_148;
	cvt.u32.u64 	%r202, %rd7;
	add.s32 	%r203, %r1, 480;
	cvt.u64.u32 	%rd404, %r203;
	mul.lo.s64 	%rd84, %rd404, %rd7;
	shr.u64 	%rd85, %rd84, 6;
	cvt.u32.u64 	%r204, %rd84;
	and.b32  	%r21, %r204, 63;
	add.s32 	%r205, %r21, %r202;
	setp.lt.u32 	%p66, %r205, 65;
	@%p66 bra 	$L__BB0_146;
	shl.b64 	%rd405, %rd85, 3;
	add.s64 	%rd406, %rd4, %rd405;
	ld.global.nc.u64 	%rd407, [%rd406+24];
	shr.u64 	%rd408, %rd407, %r21;
	ld.global.nc.u64 	%rd409, [%rd406+32];
	sub.s32 	%r208, 64, %r21;
	shl.b64 	%rd410, %rd409, %r208;
	or.b64  	%rd691, %rd410, %rd408;
	bra.uni 	$L__BB0_147;
$L__BB0_146:
	shl.b64 	%rd411, %rd85, 3;
	add.s64 	%rd412, %rd4, %rd411;
	ld.global.nc.u64 	%rd413, [%rd412+24];
	shr.u64 	%rd691, %rd413, %r21;
$L__BB0_147:
	and.b64  	%rd414, %rd691, %rd8;
	add.s64 	%rd415, %rd414, %rd6;
	st.shared.u64 	[%r5+3840], %rd415;
$L__BB0_148:
	setp.gt.u32 	%p67, %r1, 511;
	add.s32 	%r211, %r4, 512;
	cvt.u64.u32 	%rd416, %r211;
	setp.le.u64 	%p68, %rd194, %rd416;
	or.pred  	%p69, %p67, %p68;
	@%p69 bra 	$L__BB0_153;
	cvt.u32.u64 	%r212, %rd7;
	add.s32 	%r213, %r1, 512;
	cvt.u64.u32 	%rd417, %r213;
	mul.lo.s64 	%rd89, %rd417, %rd7;
	shr.u64 	%rd90, %rd89, 6;
	cvt.u32.u64 	%r214, %rd89;
	and.b32  	%r22, %r214, 63;
	add.s32 	%r215, %r22, %r212;
	setp.lt.u32 	%p70, %r215, 65;
	@%p70 bra 	$L__BB0_151;
	shl.b64 	%rd418, %rd90, 3;
	add.s64 	%rd419, %rd4, %rd418;
	ld.global.nc.u64 	%rd420, [%rd419+24];
	shr.u64 	%rd421, %rd420, %r22;
	ld.global.nc.u64 	%rd422, [%rd419+32];
	sub.s32 	%r218, 64, %r22;
	shl.b64 	%rd423, %rd422, %r218;
	or.b64  	%rd692, %rd423, %rd421;
	bra.uni 	$L__BB0_152;
$L__BB0_151:
	shl.b64 	%rd424, %rd90, 3;
	add.s64 	%rd425, %rd4, %rd424;
	ld.global.nc.u64 	%rd426, [%rd425+24];
	shr.u64 	%rd692, %rd426, %r22;
$L__BB0_152:
	and.b64  	%rd427, %rd692, %rd8;
	add.s64 	%rd428, %rd427, %rd6;
	st.shared.u64 	[%r5+4096], %rd428;
$L__BB0_153:
	setp.gt.u32 	%p71, %r1, 479;
	add.s32 	%r221, %r4, 544;
	cvt.u64.u32 	%rd429, %r221;
	setp.le.u64 	%p72, %rd194, %rd429;
	or.pred  	%p73, %p71, %p72;
	@%p73 bra 	$L__BB0_158;
	cvt.u32.u64 	%r222, %rd7;
	add.s32 	%r223, %r1, 544;
	cvt.u64.u32 	%rd430, %r223;
	mul.lo.s64 	%rd94, %rd430, %rd7;
	shr.u64 	%rd95, %rd94, 6;
	cvt.u32.u64 	%r224, %rd94;
	and.b32  	%r23, %r224, 63;
	add.s32 	%r225, %r23, %r222;
	setp.lt.u32 	%p74, %r225, 65;
	@%p74 bra 	$L__BB0_156;
	shl.b64 	%rd431, %rd95, 3;
	add.s64 	%rd432, %rd4, %rd431;
	ld.global.nc.u64 	%rd433, [%rd432+24];
	shr.u64 	%rd434, %rd433, %r23;
	ld.global.nc.u64 	%rd435, [%rd432+32];
	sub.s32 	%r228, 64, %r23;
	shl.b64 	%rd436, %rd435, %r228;
	or.b64  	%rd693, %rd436, %rd434;
	bra.uni 	$L__BB0_157;
$L__BB0_156:
	shl.b64 	%rd437, %rd95, 3;
	add.s64 	%rd438, %rd4, %rd437;
	ld.global.nc.u64 	%rd439, [%rd438+24];
	shr.u64 	%rd693, %rd439, %r23;
$L__BB0_157:
	and.b64  	%rd440, %rd693, %rd8;
	add.s64 	%rd441, %rd440, %rd6;
	st.shared.u64 	[%r5+4352], %rd441;
$L__BB0_158:
	setp.gt.u32 	%p75, %r1, 447;
	add.s32 	%r231, %r4, 576;
	cvt.u64.u32 	%rd442, %r231;
	setp.le.u64 	%p76, %rd194, %rd442;
	or.pred  	%p77, %p75, %p76;
	@%p77 bra 	$L__BB0_163;
	cvt.u32.u64 	%r232, %rd7;
	add.s32 	%r233, %r1, 576;
	cvt.u64.u32 	%rd443, %r233;
	mul.lo.s64 	%rd99, %rd443, %rd7;
	shr.u64 	%rd100, %rd99, 6;
	cvt.u32.u64 	%r234, %rd99;
	and.b32  	%r24, %r234, 63;
	add.s32 	%r235, %r24, %r232;
	setp.lt.u32 	%p78, %r235, 65;
	@%p78 bra 	$L__BB0_161;
	shl.b64 	%rd444, %rd100, 3;
	add.s64 	%rd445, %rd4, %rd444;
	ld.global.nc.u64 	%rd446, [%rd445+24];
	shr.u64 	%rd447, %rd446, %r24;
	ld.global.nc.u64 	%rd448, [%rd445+32];
	sub.s32 	%r238, 64, %r24;
	shl.b64 	%rd449, %rd448, %r238;
	or.b64  	%rd694, %rd449, %rd447;
	bra.uni 	$L__BB0_162;
$L__BB0_161:
	shl.b64 	%rd450, %rd100, 3;
	add.s64 	%rd451, %rd4, %rd450;
	ld.global.nc.u64 	%rd452, [%rd451+24];
	shr.u64 	%rd694, %rd452, %r24;
$L__BB0_162:
	and.b64  	%rd453, %rd694, %rd8;
	add.s64 	%rd454, %rd453, %rd6;
	st.shared.u64 	[%r5+4608], %rd454;
$L__BB0_163:
	setp.gt.u32 	%p79, %r1, 415;
	add.s32 	%r241, %r4, 608;
	cvt.u64.u32 	%rd455, %r241;
	setp.le.u64 	%p80, %rd194, %rd455;
	or.pred  	%p81, %p79, %p80;
	@%p81 bra 	$L__BB0_168;
	cvt.u32.u64 	%r242, %rd7;
	add.s32 	%r243, %r1, 608;
	cvt.u64.u32 	%rd456, %r243;
	mul.lo.s64 	%rd104, %rd456, %rd7;
	shr.u64 	%rd105, %rd104, 6;
	cvt.u32.u64 	%r244, %rd104;
	and.b32  	%r25, %r244, 63;
	add.s32 	%r245, %r25, %r242;
	setp.lt.u32 	%p82, %r245, 65;
	@%p82 bra 	$L__BB0_166;
	shl.b64 	%rd457, %rd105, 3;
	add.s64 	%rd458, %rd4, %rd457;
	ld.global.nc.u64 	%rd459, [%rd458+24];
	shr.u64 	%rd460, %rd459, %r25;
	ld.global.nc.u64 	%rd461, [%rd458+32];
	sub.s32 	%r248, 64, %r25;
	shl.b64 	%rd462, %rd461, %r248;
	or.b64  	%rd695, %rd462, %rd460;
	bra.uni 	$L__BB0_167;
$L__BB0_166:
	shl.b64 	%rd463, %rd105, 3;
	add.s64 	%rd464, %rd4, %rd463;
	ld.global.nc.u64 	%rd465, [%rd464+24];
	shr.u64 	%rd695, %rd465, %r25;
$L__BB0_167:
	and.b64  	%rd466, %rd695, %rd8;
	add.s64 	%rd467, %rd466, %rd6;
	st.shared.u64 	[%r5+4864], %rd467;
$L__BB0_168:
	setp.gt.u32 	%p83, %r1, 383;
	add.s32 	%r251, %r4, 640;
	cvt.u64.u32 	%rd468, %r251;
	setp.le.u64 	%p84, %rd194, %rd468;
	or.pred  	%p85, %p83, %p84;
	@%p85 bra 	$L__BB0_173;
	cvt.u32.u64 	%r252, %rd7;
	add.s32 	%r253, %r1, 640;
	cvt.u64.u32 	%rd469, %r253;
	mul.lo.s64 	%rd109, %rd469, %rd7;
	shr.u64 	%rd110, %rd109, 6;
	cvt.u32.u64 	%r254, %rd109;
	and.b32  	%r26, %r254, 63;
	add.s32 	%r255, %r26, %r252;
	setp.lt.u32 	%p86, %r255, 65;
	@%p86 bra 	$L__BB0_171;
	shl.b64 	%rd470, %rd110, 3;
	add.s64 	%rd471, %rd4, %rd470;
	ld.global.nc.u64 	%rd472, [%rd471+24];
	shr.u64 	%rd473, %rd472, %r26;
	ld.global.nc.u64 	%rd474, [%rd471+32];
	sub.s32 	%r258, 64, %r26;
	shl.b64 	%rd475, %rd474, %r258;
	or.b64  	%rd696, %rd475, %rd473;
	bra.uni 	$L__BB0_172;
$L__BB0_171:
	shl.b64 	%rd476, %rd110, 3;
	add.s64 	%rd477, %rd4, %rd476;
	ld.global.nc.u64 	%rd478, [%rd477+24];
	shr.u64 	%rd696, %rd478, %r26;
$L__BB0_172:
	and.b64  	%rd479, %rd696, %rd8;
	add.s64 	%rd480, %rd479, %rd6;
	st.shared.u64 	[%r5+5120], %rd480;
$L__BB0_173:
	setp.gt.u32 	%p87, %r1, 351;
	add.s32 	%r261, %r4, 672;
	cvt.u64.u32 	%rd481, %r261;
	setp.le.u64 	%p88, %rd194, %rd481;
	or.pred  	%p89, %p87, %p88;
	@%p89 bra 	$L__BB0_178;
	cvt.u32.u64 	%r262, %rd7;
	add.s32 	%r263, %r1, 672;
	cvt.u64.u32 	%rd482, %r263;
	mul.lo.s64 	%rd114, %rd482, %rd7;
	shr.u64 	%rd115, %rd114, 6;
	cvt.u32.u64 	%r264, %rd114;
	and.b32  	%r27, %r264, 63;
	add.s32 	%r265, %r27, %r262;
	setp.lt.u32 	%p90, %r265, 65;
	@%p90 bra 	$L__BB0_176;
	shl.b64 	%rd483, %rd115, 3;
	add.s64 	%rd484, %rd4, %rd483;
	ld.global.nc.u64 	%rd485, [%rd484+24];
	shr.u64 	%rd486, %rd485, %r27;
	ld.global.nc.u64 	%rd487, [%rd484+32];
	sub.s32 	%r268, 64, %r27;
	shl.b64 	%rd488, %rd487, %r268;
	or.b64  	%rd697, %rd488, %rd486;
	bra.uni 	$L__BB0_177;
$L__BB0_176:
	shl.b64 	%rd489, %rd115, 3;
	add.s64 	%rd490, %rd4, %rd489;
	ld.global.nc.u64 	%rd491, [%rd490+24];
	shr.u64 	%rd697, %rd491, %r27;
$L__BB0_177:
	and.b64  	%rd492, %rd697, %rd8;
	add.s64 	%rd493, %rd492, %rd6;
	st.shared.u64 	[%r5+5376], %rd493;
$L__BB0_178:
	setp.gt.u32 	%p91, %r1, 319;
	add.s32 	%r271, %r4, 704;
	cvt.u64.u32 	%rd494, %r271;
	setp.le.u64 	%p92, %rd194, %rd494;
	or.pred  	%p93, %p91, %p92;
	@%p93 bra 	$L__BB0_183;
	cvt.u32.u64 	%r272, %rd7;
	add.s32 	%r273, %r1, 704;
	cvt.u64.u32 	%rd495, %r273;
	mul.lo.s64 	%rd119, %rd495, %rd7;
	shr.u64 	%rd120, %rd119, 6;
	cvt.u32.u64 	%r274, %rd119;
	and.b32  	%r28, %r274, 63;
	add.s32 	%r275, %r28, %r272;
	setp.lt.u32 	%p94, %r275, 65;
	@%p94 bra 	$L__BB0_181;
	shl.b64 	%rd496, %rd120, 3;
	add.s64 	%rd497, %rd4, %rd496;
	ld.global.nc.u64 	%rd498, [%rd497+24];
	shr.u64 	%rd499, %rd498, %r28;
	ld.global.nc.u64 	%rd500, [%rd497+32];
	sub.s32 	%r278, 64, %r28;
	shl.b64 	%rd501, %rd500, %r278;
	or.b64  	%rd698, %rd501, %rd499;
	bra.uni 	$L__BB0_182;
$L__BB0_181:
	shl.b64 	%rd502, %rd120, 3;
	add.s64 	%rd503, %rd4, %rd502;
	ld.global.nc.u64 	%rd504, [%rd503+24];
	shr.u64 	%rd698, %rd504, %r28;
$L__BB0_182:
	and.b64  	%rd505, %rd698, %rd8;
	add.s64 	%rd506, %rd505, %rd6;
	st.shared.u64 	[%r5+5632], %rd506;
$L__BB0_183:
	setp.gt.u32 	%p95, %r1, 287;
	add.s32 	%r281, %r4, 736;
	cvt.u64.u32 	%rd507, %r281;
	setp.le.u64 	%p96, %rd194, %rd507;
	or.pred  	%p97, %p95, %p96;
	@%p97 bra 	$L__BB0_188;
	cvt.u32.u64 	%r282, %rd7;
	add.s32 	%r283, %r1, 736;
	cvt.u64.u32 	%rd508, %r283;
	mul.lo.s64 	%rd124, %rd508, %rd7;
	shr.u64 	%rd125, %rd124, 6;
	cvt.u32.u64 	%r284, %rd124;
	and.b32  	%r29, %r284, 63;
	add.s32 	%r285, %r29, %r282;
	setp.lt.u32 	%p98, %r285, 65;
	@%p98 bra 	$L__BB0_186;
	shl.b64 	%rd509, %rd125, 3;
	add.s64 	%rd510, %rd4, %rd509;
	ld.global.nc.u64 	%rd511, [%rd510+24];
	shr.u64 	%rd512, %rd511, %r29;
	ld.global.nc.u64 	%rd513, [%rd510+32];
	sub.s32 	%r288, 64, %r29;
	shl.b64 	%rd514, %rd513, %r288;
	or.b64  	%rd699, %rd514, %rd512;
	bra.uni 	$L__BB0_187;
$L__BB0_186:
	shl.b64 	%rd515, %rd125, 3;
	add.s64 	%rd516, %rd4, %rd515;
	ld.global.nc.u64 	%rd517, [%rd516+24];
	shr.u64 	%rd699, %rd517, %r29;
$L__BB0_187:
	and.b64  	%rd518, %rd699, %rd8;
	add.s64 	%rd519, %rd518, %rd6;
	st.shared.u64 	[%r5+5888], %rd519;
$L__BB0_188:
	setp.gt.u32 	%p99, %r1, 255;
	add.s32 	%r291, %r4, 768;
	cvt.u64.u32 	%rd520, %r291;
	setp.le.u64 	%p100, %rd194, %rd520;
	or.pred  	%p101, %p99, %p100;
	@%p101 bra 	$L__BB0_193;
	cvt.u32.u64 	%r292, %rd7;
	add.s32 	%r293, %r1, 768;
	cvt.u64.u32 	%rd521, %r293;
	mul.lo.s64 	%rd129, %rd521, %rd7;
	shr.u64 	%rd130, %rd129, 6;
	cvt.u32.u64 	%r294, %rd129;
	and.b32  	%r30, %r294, 63;
	add.s32 	%r295, %r30, %r292;
	setp.lt.u32 	%p102, %r295, 65;
	@%p102 bra 	$L__BB0_191;
	shl.b64 	%rd522, %rd130, 3;
	add.s64 	%rd523, %rd4, %rd522;
	ld.global.nc.u64 	%rd524, [%rd523+24];
	shr.u64 	%rd525, %rd524, %r30;
	ld.global.nc.u64 	%rd526, [%rd523+32];
	sub.s32 	%r298, 64, %r30;
	shl.b64 	%rd527, %rd526, %r298;
	or.b64  	%rd700, %rd527, %rd525;
	bra.uni 	$L__BB0_192;
$L__BB0_191:
	shl.b64 	%rd528, %rd130, 3;
	add.s64 	%rd529, %rd4, %rd528;
	ld.global.nc.u64 	%rd530, [%rd529+24];
	shr.u64 	%rd700, %rd530, %r30;
$L__BB0_192:
	and.b64  	%rd531, %rd700, %rd8;
	add.s64 	%rd532, %rd531, %rd6;
	st.shared.u64 	[%r5+6144], %rd532;
$L__BB0_193:
	setp.gt.u32 	%p103, %r1, 223;
	add.s32 	%r301, %r4, 800;
	cvt.u64.u32 	%rd533, %r301;
	setp.le.u64 	%p104, %rd194, %rd533;
	or.pred  	%p105, %p103, %p104;
	@%p105 bra 	$L__BB0_198;
	cvt.u32.u64 	%r302, %rd7;
	add.s32 	%r303, %r1, 800;
	cvt.u64.u32 	%rd534, %r303;
	mul.lo.s64 	%rd134, %rd534, %rd7;
	shr.u64 	%rd135, %rd134, 6;
	cvt.u32.u64 	%r304, %rd134;
	and.b32  	%r31, %r304, 63;
	add.s32 	%r305, %r31, %r302;
	setp.lt.u32 	%p106, %r305, 65;
	@%p106 bra 	$L__BB0_196;
	shl.b64 	%rd535, %rd135, 3;
	add.s64 	%rd536, %rd4, %rd535;
	ld.global.nc.u64 	%rd537, [%rd536+24];
	shr.u64 	%rd538, %rd537, %r31;
	ld.global.nc.u64 	%rd539, [%rd536+32];
	sub.s32 	%r308, 64, %r31;
	shl.b64 	%rd540, %rd539, %r308;
	or.b64  	%rd701, %rd540, %rd538;
	bra.uni 	$L__BB0_197;
$L__BB0_196:
	shl.b64 	%rd541, %rd135, 3;
	add.s64 	%rd542, %rd4, %rd541;
	ld.global.nc.u64 	%rd543, [%rd542+24];
	shr.u64 	%rd701, %rd543, %r31;
$L__BB0_197:
	and.b64  	%rd544, %rd701, %rd8;
	add.s64 	%rd545, %rd544, %rd6;
	st.shared.u64 	[%r5+6400], %rd545;
$L__BB0_198:
	setp.gt.u32 	%p107, %r1, 191;
	add.s32 	%r311, %r4, 832;
	cvt.u64.u32 	%rd546, %r311;
	setp.le.u64 	%p108, %rd194, %rd546;
	or.pred  	%p109, %p107, %p108;
	@%p109 bra 	$L__BB0_203;
	cvt.u32.u64 	%r312, %rd7;
	add.s32 	%r313, %r1, 832;
	cvt.u64.u32 	%rd547, %r313;
	mul.lo.s64 	%rd139, %rd547, %rd7;
	shr.u64 	%rd140, %rd139, 6;
	cvt.u32.u64 	%r314, %rd139;
	and.b32  	%r32, %r314, 63;
	add.s32 	%r315, %r32, %r312;
	setp.lt.u32 	%p110, %r315, 65;
	@%p110 bra 	$L__BB0_201;
	shl.b64 	%rd548, %rd140, 3;
	add.s64 	%rd549, %rd4, %rd548;
	ld.global.nc.u64 	%rd550, [%rd549+24];
	shr.u64 	%rd551, %rd550, %r32;
	ld.global.nc.u64 	%rd552, [%rd549+32];
	sub.s32 	%r318, 64, %r32;
	shl.b64 	%rd553, %rd552, %r318;
	or.b64  	%rd702, %rd553, %rd551;
	bra.uni 	$L__BB0_202;
$L__BB0_201:
	shl.b64 	%rd554, %rd140, 3;
	add.s64 	%rd555, %rd4, %rd554;
	ld.global.nc.u64 	%rd556, [%rd555+24];
	shr.u64 	%rd702, %rd556, %r32;
$L__BB0_202:
	and.b64  	%rd557, %rd702, %rd8;
	add.s64 	%rd558, %rd557, %rd6;
	st.shared.u64 	[%r5+6656], %rd558;
$L__BB0_203:
	setp.gt.u32 	%p111, %r1, 159;
	add.s32 	%r321, %r4, 864;
	cvt.u64.u32 	%rd559, %r321;
	setp.le.u64 	%p112, %rd194, %rd559;
	or.pred  	%p113, %p111, %p112;
	@%p113 bra 	$L__BB0_208;
	cvt.u32.u64 	%r322, %rd7;
	add.s32 	%r323, %r1, 864;
	cvt.u64.u32 	%rd560, %r323;
	mul.lo.s64 	%rd144, %rd560, %rd7;
	shr.u64 	%rd145, %rd144, 6;
	cvt.u32.u64 	%r324, %rd144;
	and.b32  	%r33, %r324, 63;
	add.s32 	%r325, %r33, %r322;
	setp.lt.u32 	%p114, %r325, 65;
	@%p114 bra 	$L__BB0_206;
	shl.b64 	%rd561, %rd145, 3;
	add.s64 	%rd562, %rd4, %rd561;
	ld.global.nc.u64 	%rd563, [%rd562+24];
	shr.u64 	%rd564, %rd563, %r33;
	ld.global.nc.u64 	%rd565, [%rd562+32];
	sub.s32 	%r328, 64, %r33;
	shl.b64 	%rd566, %rd565, %r328;
	or.b64  	%rd703, %rd566, %rd564;
	bra.uni 	$L__BB0_207;
$L__BB0_206:
	shl.b64 	%rd567, %rd145, 3;
	add.s64 	%rd568, %rd4, %rd567;
	ld.global.nc.u64 	%rd569, [%rd568+24];
	shr.u64 	%rd703, %rd569, %r33;
$L__BB0_207:
	and.b64  	%rd570, %rd703, %rd8;
	add.s64 	%rd571, %rd570, %rd6;
	st.shared.u64 	[%r5+6912], %rd571;
$L__BB0_208:
	setp.gt.u32 	%p115, %r1, 127;
	add.s32 	%r331, %r4, 896;
	cvt.u64.u32 	%rd572, %r331;
	setp.le.u64 	%p116, %rd194, %rd572;
	or.pred  	%p117, %p115, %p116;
	@%p117 bra 	$L__BB0_213;
	cvt.u32.u64 	%r332, %rd7;
	add.s32 	%r333, %r1, 896;
	cvt.u64.u32 	%rd573, %r333;
	mul.lo.s64 	%rd149, %rd573, %rd7;
	shr.u64 	%rd150, %rd149, 6;
	cvt.u32.u64 	%r334, %rd149;
	and.b32  	%r34, %r334, 63;
	add.s32 	%r335, %r34, %r332;
	setp.lt.u32 	%p118, %r335, 65;
	@%p118 bra 	$L__BB0_211;
	shl.b64 	%rd574, %rd150, 3;
	add.s64 	%rd575, %rd4, %rd574;
	ld.global.nc.u64 	%rd576, [%rd575+24];
	shr.u64 	%rd577, %rd576, %r34;
	ld.global.nc.u64 	%rd578, [%rd575+32];
	sub.s32 	%r338, 64, %r34;
	shl.b64 	%rd579, %rd578, %r338;
	or.b64  	%rd704, %rd579, %rd577;
	bra.uni 	$L__BB0_212;
$L__BB0_211:
	shl.b64 	%rd580, %rd150, 3;
	add.s64 	%rd581, %rd4, %rd580;
	ld.global.nc.u64 	%rd582, [%rd581+24];
	shr.u64 	%rd704, %rd582, %r34;
$L__BB0_212:
	and.b64  	%rd583, %rd704, %rd8;
	add.s64 	%rd584, %rd583, %rd6;
	st.shared.u64 	[%r5+7168], %rd584;
$L__BB0_213:
	setp.gt.u32 	%p119, %r1, 95;
	add.s32 	%r341, %r4, 928;
	cvt.u64.u32 	%rd585, %r341;
	setp.le.u64 	%p120, %rd194, %rd585;
	or.pred  	%p121, %p119, %p120;
	@%p121 bra 	$L__BB0_218;
	cvt.u32.u64 	%r342, %rd7;
	add.s32 	%r343, %r1, 928;
	cvt.u64.u32 	%rd586, %r343;
	mul.lo.s64 	%rd154, %rd586, %rd7;
	shr.u64 	%rd155, %rd154, 6;
	cvt.u32.u64 	%r344, %rd154;
	and.b32  	%r35, %r344, 63;
	add.s32 	%r345, %r35, %r342;
	setp.lt.u32 	%p122, %r345, 65;
	@%p122 bra 	$L__BB0_216;
	shl.b64 	%rd587, %rd155, 3;
	add.s64 	%rd588, %rd4, %rd587;
	ld.global.nc.u64 	%rd589, [%rd588+24];
	shr.u64 	%rd590, %rd589, %r35;
	ld.global.nc.u64 	%rd591, [%rd588+32];
	sub.s32 	%r348, 64, %r35;
	shl.b64 	%rd592, %rd591, %r348;
	or.b64  	%rd705, %rd592, %rd590;
	bra.uni 	$L__BB0_217;
$L__BB0_216:
	shl.b64 	%rd593, %rd155, 3;
	add.s64 	%rd594, %rd4, %rd593;
	ld.global.nc.u64 	%rd595, [%rd594+24];
	shr.u64 	%rd705, %rd595, %r35;
$L__BB0_217:
	and.b64  	%rd596, %rd705, %rd8;
	add.s64 	%rd597, %rd596, %rd6;
	st.shared.u64 	[%r5+7424], %rd597;
$L__BB0_218:
	setp.gt.u32 	%p123, %r1, 63;
	add.s32 	%r351, %r4, 960;
	cvt.u64.u32 	%rd598, %r351;
	setp.le.u64 	%p124, %rd194, %rd598;
	or.pred  	%p125, %p123, %p124;
	@%p125 bra 	$L__BB0_223;
	cvt.u32.u64 	%r352, %rd7;
	add.s32 	%r353, %r1, 960;
	cvt.u64.u32 	%rd599, %r353;
	mul.lo.s64 	%rd159, %rd599, %rd7;
	shr.u64 	%rd160, %rd159, 6;
	cvt.u32.u64 	%r354, %rd159;
	and.b32  	%r36, %r354, 63;
	add.s32 	%r355, %r36, %r352;
	setp.lt.u32 	%p126, %r355, 65;
	@%p126 bra 	$L__BB0_221;
	shl.b64 	%rd600, %rd160, 3;
	add.s64 	%rd601, %rd4, %rd600;
	ld.global.nc.u64 	%rd602, [%rd601+24];
	shr.u64 	%rd603, %rd602, %r36;
	ld.global.nc.u64 	%rd604, [%rd601+32];
	sub.s32 	%r358, 64, %r36;
	shl.b64 	%rd605, %rd604, %r358;
	or.b64  	%rd706, %rd605, %rd603;
	bra.uni 	$L__BB0_222;
$L__BB0_221:
	shl.b64 	%rd606, %rd160, 3;
	add.s64 	%rd607, %rd4, %rd606;
	ld.global.nc.u64 	%rd608, [%rd607+24];
	shr.u64 	%rd706, %rd608, %r36;
$L__BB0_222:
	and.b64  	%rd609, %rd706, %rd8;
	add.s64 	%rd610, %rd609, %rd6;
	st.shared.u64 	[%r5+7680], %rd610;
$L__BB0_223:
	setp.gt.u32 	%p127, %r1, 31;
	add.s32 	%r361, %r4, 992;
	cvt.u64.u32 	%rd611, %r361;
	setp.le.u64 	%p128, %rd194, %rd611;
	or.pred  	%p129, %p127, %p128;
	@%p129 bra 	$L__BB0_228;
	cvt.u32.u64 	%r362, %rd7;
	add.s32 	%r363, %r1, 992;
	cvt.u64.u32 	%rd612, %r363;
	mul.lo.s64 	%rd164, %rd612, %rd7;
	shr.u64 	%rd165, %rd164, 6;
	cvt.u32.u64 	%r364, %rd164;
	and.b32  	%r37, %r364, 63;
	add.s32 	%r365, %r37, %r362;
	setp.lt.u32 	%p130, %r365, 65;
	@%p130 bra 	$L__BB0_226;
	shl.b64 	%rd613, %rd165, 3;
	add.s64 	%rd614, %rd4, %rd613;
	ld.global.nc.u64 	%rd615, [%rd614+24];
	shr.u64 	%rd616, %rd615, %r37;
	ld.global.nc.u64 	%rd617, [%rd614+32];
	sub.s32 	%r368, 64, %r37;
	shl.b64 	%rd618, %rd617, %r368;
	or.b64  	%rd707, %rd618, %rd616;
	bra.uni 	$L__BB0_227;
$L__BB0_226:
	shl.b64 	%rd619, %rd165, 3;
	add.s64 	%rd620, %rd4, %rd619;
	ld.global.nc.u64 	%rd621, [%rd620+24];
	shr.u64 	%rd707, %rd621, %r37;
$L__BB0_227:
	and.b64  	%rd622, %rd707, %rd8;
	add.s64 	%rd623, %rd622, %rd6;
	st.shared.u64 	[%r5+7936], %rd623;
$L__BB0_228:
	setp.ne.s32 	%p225, %r1, 0;
	bar.sync 	0;
	@%p225 bra 	$L__BB0_238;
	sub.s64 	%rd169, %rd194, %rd3;
	min.u64 	%rd170, %rd169, 1024;
	setp.eq.s64 	%p226, %rd169, 0;
	mov.b64 	%rd708, 0;
	@%p226 bra 	$L__BB0_231;
	shl.b64 	%rd658, %rd3, 3;
	add.s64 	%rd659, %rd1, %rd658;
	st.global.u64 	[%rd659], %rd714;
	mov.b64 	%rd708, 1;
$L__BB0_231:
	setp.le.u64 	%p227, %rd169, %rd708;
	@%p227 bra 	$L__BB0_238;
	add.s64 	%rd660, %rd708, 1;
	max.u64 	%rd172, %rd170, %rd660;
	sub.s64 	%rd661, %rd172, %rd708;
	and.b64  	%rd709, %rd661, 3;
	setp.eq.s64 	%p228, %rd709, 0;
	mov.u64 	%rd713, %rd708;
	@%p228 bra 	$L__BB0_235;
	add.s64 	%rd662, %rd708, %rd3;
	shl.b64 	%rd663, %rd662, 3;
	add.s64 	%rd710, %rd1, %rd663;
	cvt.u32.u64 	%r405, %rd708;
	shl.b32 	%r406, %r405, 3;
	mov.u32 	%r407, _ZZ26decompress_delta_64_kernelPKmPmPKjmmE13shared_deltas;
	add.s32 	%r412, %r407, %r406;
	mov.u64 	%rd713, %rd708;
$L__BB0_234:
	.pragma "nounroll";
	ld.shared.u64 	%rd664, [%r412];
	add.s64 	%rd714, %rd664, %rd714;
	st.global.u64 	[%rd710], %rd714;
	add.s64 	%rd713, %rd713, 1;
	add.s64 	%rd710, %rd710, 8;
	add.s32 	%r412, %r412, 8;
	add.s64 	%rd709, %rd709, -1;
	setp.ne.s64 	%p229, %rd709, 0;
	@%p229 bra 	$L__BB0_234;
$L__BB0_235:
	sub.s64 	%rd665, %rd708, %rd172;
	setp.gt.u64 	%p230, %rd665, -4;
	@%p230 bra 	$L__BB0_238;
	cvt.u32.u64 	%r408, %rd713;
	shl.b32 	%r409, %r408, 3;
	mov.u32 	%r410, _ZZ26decompress_delta_64_kernelPKmPmPKjmmE13shared_deltas;
	add.s32 	%r411, %r409, %r410;
	add.s32 	%r413, %r411, 16;
	add.s64 	%rd666, %rd713, %rd3;
	shl.b64 	%rd667, %rd666, 3;
	add.s64 	%rd668, %rd667, %rd1;
	add.s64 	%rd715, %rd668, 16;
$L__BB0_237:
	ld.shared.u64 	%rd669, [%r413+-16];
	add.s64 	%rd670, %rd669, %rd714;
	st.global.u64 	[%rd715+-16], %rd670;
	ld.shared.u64 	%rd671, [%r413+-8];
	add.s64 	%rd672, %rd671, %rd670;
	st.global.u64 	[%rd715+-8], %rd672;
	ld.shared.u64 	%rd673, [%r413];
	add.s64 	%rd674, %rd673, %rd672;
	st.global.u64 	[%rd715], %rd674;
	ld.shared.u64 	%rd675, [%r413+8];
	add.s64 	%rd714, %rd675, %rd674;
	st.global.u64 	[%rd715+8], %rd714;
	add.s64 	%rd713, %rd713, 4;
	add.s32 	%r413, %r413, 32;
	add.s64 	%rd715, %rd715, 32;
	setp.lt.u64 	%p231, %rd713, %rd170;
	@%p231 bra 	$L__BB0_237;
$L__BB0_238:
	ret;

}


// ===== COMPILED SASS (sm_100) =====

	.target	sm_100

	.elftype	@"ET_EXEC"


//--------------------- .note.nv.tkinfo           --------------------------
	.section	.note.nv.tkinfo,"",@"SHT_NOTE"
	.sectionflags	@"SHF_NOTE_NV_TKINFO"
	.tkinfo
        /*0018*/ 	.word	0x00000002
        /*0030*/ 	.string	""
        /*0030*/ 	.string	"ptxas"
        /*0030*/ 	.string	"Cuda compilation tools, release 13.0, V13.0.88"
        /*0030*/ 	.string	"Build cuda_13.0.r13.0/compiler.36424714_0"
        /*0030*/ 	.string	"-arch sm_100 -m 64 "



//--------------------- .note.nv.cuinfo           --------------------------
	.section	.note.nv.cuinfo,"",@"SHT_NOTE"
	.sectionflags	@"SHF_NOTE_NV_CUINFO"
        /*0018*/ 	.short	0x0002
        /*001a*/ 	.short	0x0064
        /*001c*/ 	.short	0x0082
	.zero		2


//--------------------- .nv.info                  --------------------------
	.section	.nv.info,"",@"SHT_CUDA_INFO"
	.align	4


	//----- nvinfo : EIATTR_REGCOUNT
	.align		4
        /*0000*/ 	.byte	0x04, 0x2f
        /*0002*/ 	.short	(.L_1 - .L_0)
	.align		4
.L_0:
        /*0004*/ 	.word	index@(_Z26decompress_delta_64_kernelPKmPmPKjmm)
        /*0008*/ 	.word	0x00000020


	//----- nvinfo : EIATTR_FRAME_SIZE
	.align		4
.L_1:
        /*000c*/ 	.byte	0x04, 0x11
        /*000e*/ 	.short	(.L_3 - .L_2)
	.align		4
.L_2:
        /*0010*/ 	.word	index@(_Z26decompress_delta_64_kernelPKmPmPKjmm)
        /*0014*/ 	.word	0x00000000


	//----- nvinfo : EIATTR_MIN_STACK_SIZE
	.align		4
.L_3:
        /*0018*/ 	.byte	0x04, 0x12
        /*001a*/ 	.short	(.L_5 - .L_4)
	.align		4
.L_4:
        /*001c*/ 	.word	index@(_Z26decompress_delta_64_kernelPKmPmPKjmm)
        /*0020*/ 	.word	0x00000000
.L_5:


//--------------------- .nv.compat                --------------------------
	.section	.nv.compat,"",@"SHT_CUDA_COMPAT_INFO"
	.align	4
        /*0000*/ 	.byte	0x02, 0x09, 0x00, 0x00, 0x02, 0x02, 0x01, 0x00, 0x02, 0x05, 0x05, 0x00, 0x03, 0x07, 0x01, 0x01
        /*0010*/ 	.byte	0x02, 0x03, 0x00, 0x00, 0x02, 0x06, 0x01, 0x00, 0x04, 0x0b, 0x08, 0x00, 0x09, 0x00, 0x00, 0x00
        /*0020*/ 	.byte	0x00, 0x00, 0x00, 0x00


//--------------------- .nv.info._Z26decompress_delta_64_kernelPKmPmPKjmm --------------------------
	.section	.nv.info._Z26decompress_delta_64_kernelPKmPmPKjmm,"",@"SHT_CUDA_INFO"
	.sectionflags	@""
	.align	4


	//----- nvinfo : EIATTR_CUDA_API_VERSION
	.align		4
        /*0000*/ 	.byte	0x04, 0x37
        /*0002*/ 	.short	(.L_7 - .L_6)
.L_6:
        /*0004*/ 	.word	0x00000082


	//----- nvinfo : EIATTR_KPARAM_INFO
	.align		4
.L_7:
        /*0008*/ 	.byte	0x04, 0x17
        /*000a*/ 	.short	(.L_9 - .L_8)
.L_8:
        /*000c*/ 	.word	0x00000000
        /*0010*/ 	.short	0x0004
        /*0012*/ 	.short	0x0020
        /*0014*/ 	.byte	0x00, 0xf0, 0x21, 0x00


	//----- nvinfo : EIATTR_KPARAM_INFO
	.align		4
.L_9:
        /*0018*/ 	.byte	0x04, 0x17
        /*001a*/ 	.short	(.L_11 - .L_10)
.L_10:
        /*001c*/ 	.word	0x00000000
        /*0020*/ 	.short	0x0003
        /*0022*/ 	.short	0x0018
        /*0024*/ 	.byte	0x00, 0xf0, 0x21, 0x00


	//----- nvinfo : EIATTR_KPARAM_INFO
	.align		4
.L_11:
        /*0028*/ 	.byte	0x04, 0x17
        /*002a*/ 	.short	(.L_13 - .L_12)
.L_12:
        /*002c*/ 	.word	0x00000000
        /*0030*/ 	.short	0x0002
        /*0032*/ 	.short	0x0010
        /*0034*/ 	.byte	0x00, 0xf5, 0x21, 0x00


	//----- nvinfo : EIATTR_KPARAM_INFO
	.align		4
.L_13:
        /*0038*/ 	.byte	0x04, 0x17
        /*003a*/ 	.short	(.L_15 - .L_14)
.L_14:
        /*003c*/ 	.word	0x00000000
        /*0040*/ 	.short	0x0001
        /*0042*/ 	.short	0x0008
        /*0044*/ 	.byte	0x00, 0xf5, 0x21, 0x00


	//----- nvinfo : EIATTR_KPARAM_INFO
	.align		4
.L_15:
        /*0048*/ 	.byte	0x04, 0x17
        /*004a*/ 	.short	(.L_17 - .L_16)
.L_16:
        /*004c*/ 	.word	0x00000000
        /*0050*/ 	.short	0x0000
        /*0052*/ 	.short	0x0000
        /*0054*/ 	.byte	0x00, 0xf5, 0x21, 0x00


	//----- nvinfo : EIATTR_SPARSE_MMA_MASK
	.align		4
.L_17:
        /*0058*/ 	.byte	0x03, 0x50
        /*005a*/ 	.short	0x0000


	//----- nvinfo : EIATTR_MAXREG_COUNT
	.align		4
        /*005c*/ 	.byte	0x03, 0x1b
        /*005e*/ 	.short	0x00ff


	//----- nvinfo : EIATTR_NUM_BARRIERS
	.align		4
        /*0060*/ 	.byte	0x02, 0x4c
        /*0062*/ 	.byte	0x01
	.zero		1


	//----- nvinfo : EIATTR_MERCURY_ISA_VERSION
	.align		4
        /*0064*/ 	.byte	0x03, 0x5f
        /*0066*/ 	.short	0x0101


	//----- nvinfo : EIATTR_VRC_CTA_INIT_COUNT
	.align		4
        /*0068*/ 	.byte	0x02, 0x4a
	.zero		1
	.zero		1


	//----- nvinfo : EIATTR_EXIT_INSTR_OFFSETS
	.align		4
        /*006c*/ 	.byte	0x04, 0x1c
        /*006e*/ 	.short	(.L_19 - .L_18)


	//   ....[0]....
.L_18:
        /*0070*/ 	.word	0x00000050


	//   ....[1]....
        /*0074*/ 	.word	0x00004cf0


	//   ....[2]....
        /*0078*/ 	.word	0x00004e20


	//   ....[3]....
        /*007c*/ 	.word	0x000050e0


	//   ....[4]....
        /*0080*/ 	.word	0x00005b90


	//   ....[5]....
        /*0084*/ 	.word	0x00005ca0


	//----- nvinfo : EIATTR_CRS_STACK_SIZE
	.align		4
.L_19:
        /*0088*/ 	.byte	0x04, 0x1e
        /*008a*/ 	.short	(.L_21 - .L_20)
.L_20:
        /*008c*/ 	.word	0x00000000


	//----- nvinfo : EIATTR_CBANK_PARAM_SIZE
	.align		4
.L_21:
        /*0090*/ 	.byte	0x03, 0x19
        /*0092*/ 	.short	0x0028


	//----- nvinfo : EIATTR_PARAM_CBANK
	.align		4
        /*0094*/ 	.byte	0x04, 0x0a
        /*0096*/ 	.short	(.L_23 - .L_22)
	.align		4
.L_22:
        /*0098*/ 	.word	index@(.nv.constant0._Z26decompress_delta_64_kernelPKmPmPKjmm)
        /*009c*/ 	.short	0x0380
        /*009e*/ 	.short	0x0028


	//----- nvinfo : EIATTR_SW_WAR
	.align		4
.L_23:
        /*00a0*/ 	.byte	0x04, 0x36
        /*00a2*/ 	.short	(.L_25 - .L_24)
.L_24:
        /*00a4*/ 	.word	0x00000008
.L_25:


//--------------------- .nv.callgraph             --------------------------
	.section	.nv.callgraph,"",@"SHT_CUDA_CALLGRAPH"
	.align	4
	.sectionentsize	8
	.align		4
        /*0000*/ 	.word	0x00000000
	.align		4
        /*0004*/ 	.word	0xffffffff
	.align		4
        /*0008*/ 	.word	0x00000000
	.align		4
        /*000c*/ 	.word	0xfffffffe
	.align		4
        /*0010*/ 	.word	0x00000000
	.align		4
        /*0014*/ 	.word	0xfffffffd
	.align		4
        /*0018*/ 	.word	0x00000000
	.align		4
        /*001c*/ 	.word	0xfffffffc


//--------------------- .text._Z26decompress_delta_64_kernelPKmPmPKjmm --------------------------
	.section	.text._Z26decompress_delta_64_kernelPKmPmPKjmm,"ax",@progbits
	.align	128
        .global         _Z26decompress_delta_64_kernelPKmPmPKjmm
        .type           _Z26decompress_delta_64_kernelPKmPmPKjmm,@function
        .size           _Z26decompress_delta_64_kernelPKmPmPKjmm,(.L_x_73 - _Z26decompress_delta_64_kernelPKmPmPKjmm)
        .other          _Z26decompress_delta_64_kernelPKmPmPKjmm,@"STO_CUDA_ENTRY STV_DEFAULT"
_Z26decompress_delta_64_kernelPKmPmPKjmm:
.text._Z26decompress_delta_64_kernelPKmPmPKjmm:
[----:B------:R-:W-:Y:S08]  /*0000*/  LDC R1, c[0x0][0x37c] ;  /* 0x0000df00ff017b82 */ /* 0x000ff00000000800 */
[----:B------:R-:W0:Y:S08]  /*0010*/  S2UR UR6, SR_CTAID.X ;  /* 0x00000000000679c3 */ /* 0x000e300000002500 */
[----:B------:R-:W0:Y:S02]  /*0020*/  LDC.64 R2, c[0x0][0x398] ;  /* 0x0000e600ff027b82 */ /* 0x000e240000000a00 */
[----:B0-----:R-:W-:-:S04]  /*0030*/  ISETP.LE.U32.AND P0, PT, R2, UR6, PT ;  /* 0x0000000602007c0c */ /* 0x001fc8000bf03070 */
[----:B------:R-:W-:-:S13]  /*0040*/  ISETP.GE.U32.AND.EX P0, PT, RZ, R3, PT, P0 ;  /* 0x00000003ff00720c */ /* 0x000fda0003f06100 */
[----:B------:R-:W-:Y:S05]  /*0050*/  @P0 EXIT ;  /* 0x000000000000094d */ /* 0x000fea0003800000 */
[----:B------:R-:W0:Y:S01]  /*0060*/  LDCU.64 UR4, c[0x0][0x390] ;  /* 0x00007200ff0477ac */ /* 0x000e220008000a00 */
[----:B------:R-:W1:Y:S01]  /*0070*/  LDCU.64 UR8, c[0x0][0x358] ;  /* 0x00006b00ff0877ac */ /* 0x000e620008000a00 */
[----:B------:R-:W2:Y:S01]  /*0080*/  S2R R0, SR_TID.X ;  /* 0x0000000000007919 */ /* 0x000ea20000002100 */
[----:B------:R-:W3:Y:S01]  /*0090*/  LDC.64 R2, c[0x0][0x380] ;  /* 0x0000e000ff027b82 */ /* 0x000ee20000000a00 */
[----:B0-----:R-:W-:-:S04]  /*00a0*/  ULEA UR4, UP0, UR6, UR4, 0x2 ;  /* 0x0000000406047291 */ /* 0x001fc8000f8010ff */
[----:B------:R-:W-:Y:S02]  /*00b0*/  ULEA.HI.X UR5, UR6, UR5, URZ, 0x2, UP0 ;  /* 0x0000000506057291 */ /* 0x000fe400080f14ff */
[----:B------:R-:W-:-:S04]  /*00c0*/  IMAD.U32 R4, RZ, RZ, UR4 ;  /* 0x00000004ff047e24 */ /* 0x000fc8000f8e00ff */
[----:B------:R-:W-:-:S06]  /*00d0*/  IMAD.U32 R5, RZ, RZ, UR5 ;  /* 0x00000005ff057e24 */ /* 0x000fcc000f8e00ff */
[----:B-1----:R-:W3:Y:S01]  /*00e0*/  LDG.E.CONSTANT R5, desc[UR8][R4.64] ;  /* 0x0000000804057981 */ /* 0x002ee2000c1e9900 */
[----:B--2---:R-:W-:Y:S01]  /*00f0*/  ISETP.NE.AND P6, PT, R0, RZ, PT ;  /* 0x000000ff0000720c */ /* 0x004fe20003fc5270 */
[----:B------:R-:W0:Y:S01]  /*0100*/  S2UR UR5, SR_CgaCtaId ;  /* 0x00000000000579c3 */ /* 0x000e220000008800 */
[----:B------:R-:W-:Y:S01]  /*0110*/  UMOV UR4, 0x400 ;  /* 0x0000040000047882 */ /* 0x000fe20000000000 */
[----:B---3--:R-:W-:-:S10]  /*0120*/  IMAD.WIDE.U32 R2, R5, 0x8, R2 ;  /* 0x0000000805027825 */ /* 0x008fd400078e0002 */
[----:B------:R-:W2:Y:S04]  /*0130*/  @!P6 LDG.E.64.CONSTANT R12, desc[UR8][R2.64] ;  /* 0x00000008020ce981 */ /* 0x000ea8000c1e9b00 */
[----:B------:R-:W2:Y:S04]  /*0140*/  @!P6 LDG.E.64.CONSTANT R14, desc[UR8][R2.64+0x8] ;  /* 0x00000808020ee981 */ /* 0x000ea8000c1e9b00 */
[----:B------:R-:W3:Y:S01]  /*0150*/  @!P6 LDG.E.CONSTANT R8, desc[UR8][R2.64+0x10] ;  /* 0x000010080208e981 */ /* 0x000ee2000c1e9900 */
[----:B0-----:R-:W-:Y:S01]  /*0160*/  ULEA UR7, UR5, UR4, 0x18 ;  /* 0x0000000405077291 */ /* 0x001fe2000f8ec0ff */
[----:B------:R-:W-:Y:S01]  /*0170*/  IMAD.MOV.U32 R16, RZ, RZ, -0x1 ;  /* 0xffffffffff107424 */ /* 0x000fe200078e00ff */
[----:B------:R-:W-:Y:S01]  /*0180*/  USHF.L.U32 UR5, UR6, 0xa, URZ ;  /* 0x0000000a06057899 */ /* 0x000fe200080006ff */
[----:B------:R-:W-:Y:S06]  /*0190*/  BSSY.RECONVERGENT B0, `(.L_x_0) ;  /* 0x00004b4000007945 */ /* 0x000fec0003800200 */
[----:B--2---:R-:W-:Y:S04]  /*01a0*/  @!P6 STS.128 [UR7+0x2000], R12 ;  /* 0x0020000cff00e988 */ /* 0x004fe80008000c07 */
[----:B---3--:R-:W-:Y:S01]  /*01b0*/  @!P6 STS [UR7+0x2010], R8 ;  /* 0x00201008ff00e988 */ /* 0x008fe20008000807 */
[----:B------:R-:W-:Y:S06]  /*01c0*/  BAR.SYNC.DEFER_BLOCKING 0x0 ;  /* 0x0000000000007b1d */ /* 0x000fec0000010000 */
[----:B------:R-:W0:Y:S04]  /*01d0*/  LDS R9, [UR7+0x2010] ;  /* 0x00201007ff097984 */ /* 0x000e280008000800 */
[----:B------:R-:W1:Y:S01]  /*01e0*/  LDS.128 R4, [UR7+0x2000] ;  /* 0x00200007ff047984 */ /* 0x000e620008000c00 */
[----:B0-----:R-:W-:-:S02]  /*01f0*/  ISETP.NE.AND P1, PT, R9, RZ, PT ;  /* 0x000000ff0900720c */ /* 0x001fc40003f25270 */
[CC--:B------:R-:W-:Y:S02]  /*0200*/  SHF.L.U32 R10, R16.reuse, R9.reuse, RZ ;  /* 0x00000009100a7219 */ /* 0x0c0fe400000006ff */
[----:B------:R-:W-:Y:S01]  /*0210*/  SHF.L.U64.HI R11, R16, R9, 0xffffffff ;  /* 0xffffffff100b7419 */ /* 0x000fe20000010209 */
[----:B-1----:R-:W-:Y:S01]  /*0220*/  IMAD.MOV.U32 R22, RZ, RZ, R4 ;  /* 0x000000ffff167224 */ /* 0x002fe200078e0004 */
[----:B------:R-:W-:Y:S01]  /*0230*/  ISETP.NE.AND P0, PT, R9, 0x40, PT ;  /* 0x000000400900780c */ /* 0x000fe20003f05270 */
[----:B------:R-:W-:Y:S01]  /*0240*/  IMAD.MOV.U32 R23, RZ, RZ, R5 ;  /* 0x000000ffff177224 */ /* 0x000fe200078e0005 */
[----:B------:R-:W-:Y:S02]  /*0250*/  LOP3.LUT R10, RZ, R10, RZ, 0x33, !PT ;  /* 0x0000000aff0a7212 */ /* 0x000fe400078e33ff */
[----:B------:R-:W-:Y:S02]  /*0260*/  LOP3.LUT R11, RZ, R11, RZ, 0x33, !PT ;  /* 0x0000000bff0b7212 */ /* 0x000fe400078e33ff */
[----:B------:R-:W-:-:S02]  /*0270*/  SEL R8, R10, 0xffffffff, P0 ;  /* 0xffffffff0a087807 */ /* 0x000fc40000000000 */
[----:B------:R-:W-:Y:S01]  /*0280*/  SEL R10, R11, 0xffffffff, P0 ;  /* 0xffffffff0b0a7807 */ /* 0x000fe20000000000 */
[----:B------:R-:W-:Y:S06]  /*0290*/  @P1 BRA `(.L_x_1) ;  /* 0x0000000800941947 */ /* 0x000fec0003800000 */
[----:B------:R-:W0:Y:S01]  /*02a0*/  LDCU.64 UR10, c[0x0][0x3a0] ;  /* 0x00007400ff0a77ac */ /* 0x000e220008000a00 */
[----:B------:R-:W-:-:S04]  /*02b0*/  VIADD R3, R0, UR5 ;  /* 0x0000000500037c36 */ /* 0x000fc80008000000 */
[C---:B------:R-:W-:Y:S02]  /*02c0*/  VIADD R9, R3.reuse, 0x20 ;  /* 0x0000002003097836 */ /* 0x040fe40000000000 */
[C---:B------:R-:W-:Y:S02]  /*02d0*/  VIADD R11, R3.reuse, 0x60 ;  /* 0x00000060030b7836 */ /* 0x040fe40000000000 */
[----:B------:R-:W-:Y:S02]  /*02e0*/  VIADD R13, R3, 0x80 ;  /* 0x00000080030d7836 */ /* 0x000fe40000000000 */
[----:B0-----:R-:W-:Y:S02]  /*02f0*/  IMAD.U32 R4, RZ, RZ, UR10 ;  /* 0x0000000aff047e24 */ /* 0x001fe4000f8e00ff */
[----:B------:R-:W-:-:S03]  /*0300*/  IMAD.U32 R5, RZ, RZ, UR11 ;  /* 0x0000000bff057e24 */ /* 0x000fc6000f8e00ff */
[-C--:B------:R-:W-:Y:S02]  /*0310*/  ISETP.GE.U32.AND P2, PT, R3, R4.reuse, PT ;  /* 0x000000040300720c */ /* 0x080fe40003f46070 */
[-C--:B------:R-:W-:Y:S01]  /*0320*/  ISETP.GE.U32.AND P3, PT, R9, R4.reuse, PT ;  /* 0x000000040900720c */ /* 0x080fe20003f66070 */
[----:B------:R-:W-:Y:S01]  /*0330*/  VIADD R9, R3, 0x40 ;  /* 0x0000004003097836 */ /* 0x000fe20000000000 */
[-C--:B------:R-:W-:Y:S02]  /*0340*/  ISETP.GE.U32.AND.EX P2, PT, RZ, R5.reuse, PT, P2 ;  /* 0x00000005ff00720c */ /* 0x080fe40003f46120 */
[-C--:B------:R-:W-:Y:S01]  /*0350*/  ISETP.GE.U32.AND P5, PT, R11, R4.reuse, PT ;  /* 0x000000040b00720c */ /* 0x080fe20003fa6070 */
[----:B------:R-:W-:Y:S01]  /*0360*/  VIADD R11, R3, 0xa0 ;  /* 0x000000a0030b7836 */ /* 0x000fe20000000000 */
[----:B------:R-:W-:Y:S02]  /*0370*/  ISETP.GE.U32.AND.EX P3, PT, RZ, R5, PT, P3 ;  /* 0x00000005ff00720c */ /* 0x000fe40003f66130 */
[----:B------:R-:W-:-:S02]  /*0380*/  ISETP.GE.U32.AND P0, PT, R9, R4, PT ;  /* 0x000000040900720c */ /* 0x000fc40003f06070 */
[C---:B------:R-:W-:Y:S02]  /*0390*/  ISETP.GT.U32.OR P3, PT, R0.reuse, 0x3df, P3 ;  /* 0x000003df0000780c */ /* 0x040fe40001f64470 */
[C---:B------:R-:W-:Y:S02]  /*03a0*/  LEA R9, R0.reuse, UR7, 0x3 ;  /* 0x0000000700097c11 */ /* 0x040fe4000f8e18ff */
[-C--:B------:R-:W-:Y:S02]  /*03b0*/  ISETP.GE.U32.AND.EX P0, PT, RZ, R5.reuse, PT, P0 ;  /* 0x00000005ff00720c */ /* 0x080fe40003f06100 */
[----:B------:R-:W-:Y:S01]  /*03c0*/  ISETP.GE.U32.AND P4, PT, R11, R4, PT ;  /* 0x000000040b00720c */ /* 0x000fe20003f86070 */
[----:B------:R-:W-:Y:S01]  /*03d0*/  VIADD R11, R3, 0xc0 ;  /* 0x000000c0030b7836 */ /* 0x000fe20000000000 */
[----:B------:R-:W-:Y:S01]  /*03e0*/  ISETP.GT.U32.OR P0, PT, R0, 0x3bf, P0 ;  /* 0x000003bf0000780c */ /* 0x000fe20000704470 */
[----:B------:R0:W-:Y:S01]  /*03f0*/  @!P2 STS.64 [R9], R6 ;  /* 0x000000060900a388 */ /* 0x0001e20000000a00 */
[----:B------:R-:W-:-:S02]  /*0400*/  ISETP.GE.U32.AND.EX P5, PT, RZ, R5, PT, P5 ;  /* 0x00000005ff00720c */ /* 0x000fc40003fa6150 */
[-C--:B------:R-:W-:Y:S01]  /*0410*/  ISETP.GE.U32.AND P2, PT, R11, R4.reuse, PT ;  /* 0x000000040b00720c */ /* 0x080fe20003f46070 */
[----:B------:R-:W-:Y:S01]  /*0420*/  VIADD R11, R3, 0xe0 ;  /* 0x000000e0030b7836 */ /* 0x000fe20000000000 */
[C---:B------:R-:W-:Y:S01]  /*0430*/  ISETP.GT.U32.OR P5, PT, R0.reuse, 0x39f, P5 ;  /* 0x0000039f0000780c */ /* 0x040fe20002fa4470 */
[----:B------:R0:W-:Y:S01]  /*0440*/  @!P3 STS.64 [R9+0x100], R6 ;  /* 0x000100060900b388 */ /* 0x0001e20000000a00 */
[-C--:B------:R-:W-:Y:S02]  /*0450*/  ISETP.GE.U32.AND.EX P4, PT, RZ, R5.reuse, PT, P4 ;  /* 0x00000005ff00720c */ /* 0x080fe40003f86140 */
[----:B------:R-:W-:Y:S01]  /*0460*/  ISETP.GE.U32.AND P3, PT, R11, R4, PT ;  /* 0x000000040b00720c */ /* 0x000fe20003f66070 */
[----:B------:R-:W-:Y:S01]  /*0470*/  VIADD R11, R3, 0x100 ;  /* 0x00000100030b7836 */ /* 0x000fe20000000000 */
[----:B------:R-:W-:Y:S01]  /*0480*/  ISETP.GT.U32.OR P4, PT, R0, 0x35f, P4 ;  /* 0x0000035f0000780c */ /* 0x000fe20002784470 */
[----:B------:R0:W-:Y:S01]  /*0490*/  @!P0 STS.64 [R9+0x200], R6 ;  /* 0x0002000609008388 */ /* 0x0001e20000000a00 */
[----:B------:R-:W-:-:S02]  /*04a0*/  ISETP.GE.U32.AND.EX P2, PT, RZ, R5, PT, P2 ;  /* 0x00000005ff00720c */ /* 0x000fc40003f46120 */
[-C--:B------:R-:W-:Y:S01]  /*04b0*/  ISETP.GE.U32.AND P0, PT, R11, R4.reuse, PT ;  /* 0x000000040b00720c */ /* 0x080fe20003f06070 */
[----:B------:R-:W-:Y:S01]  /*04c0*/  VIADD R11, R3, 0x120 ;  /* 0x00000120030b7836 */ /* 0x000fe20000000000 */
[-C--:B------:R-:W-:Y:S01]  /*04d0*/  ISETP.GE.U32.AND P1, PT, R13, R4.reuse, PT ;  /* 0x000000040d00720c */ /* 0x080fe20003f26070 */
[----:B------:R0:W-:Y:S01]  /*04e0*/  @!P5 STS.64 [R9+0x300], R6 ;  /* 0x000300060900d388 */ /* 0x0001e20000000a00 */
[C---:B------:R-:W-:Y:S01]  /*04f0*/  ISETP.GT.U32.OR P2, PT, R0.reuse, 0x33f, P2 ;  /* 0x0000033f0000780c */ /* 0x040fe20001744470 */
[----:B------:R-:W-:Y:S01]  /*0500*/  VIADD R13, R3, 0x140 ;  /* 0x00000140030d7836 */ /* 0x000fe20000000000 */
[-C--:B------:R-:W-:Y:S02]  /*0510*/  ISETP.GE.U32.AND.EX P1, PT, RZ, R5.reuse, PT, P1 ;  /* 0x00000005ff00720c */ /* 0x080fe40003f26110 */
[----:B------:R-:W-:Y:S01]  /*0520*/  ISETP.GE.U32.AND P5, PT, R11, R4, PT ;  /* 0x000000040b00720c */ /* 0x000fe20003fa6070 */
[----:B------:R-:W-:Y:S01]  /*0530*/  VIADD R11, R3, 0x160 ;  /* 0x00000160030b7836 */ /* 0x000fe20000000000 */
[----:B------:R-:W-:Y:S01]  /*0540*/  ISETP.GE.U32.AND.EX P3, PT, RZ, R5, PT, P3 ;  /* 0x00000005ff00720c */ /* 0x000fe20003f66130 */
[----:B------:R0:W-:Y:S01]  /*0550*/  @!P4 STS.64 [R9+0x500], R6 ;  /* 0x000500060900c388 */ /* 0x0001e20000000a00 */
[----:B------:R-:W-:-:S02]  /*0560*/  ISETP.GT.U32.OR P1, PT, R0, 0x37f, P1 ;  /* 0x0000037f0000780c */ /* 0x000fc40000f24470 */
[C---:B------:R-:W-:Y:S02]  /*0570*/  ISETP.GT.U32.OR P3, PT, R0.reuse, 0x31f, P3 ;  /* 0x0000031f0000780c */ /* 0x040fe40001f64470 */
[-C--:B------:R-:W-:Y:S01]  /*0580*/  ISETP.GE.U32.AND.EX P0, PT, RZ, R5.reuse, PT, P0 ;  /* 0x00000005ff00720c */ /* 0x080fe20003f06100 */
[----:B------:R0:W-:Y:S01]  /*0590*/  @!P2 STS.64 [R9+0x600], R6 ;  /* 0x000600060900a388 */ /* 0x0001e20000000a00 */
[-C--:B------:R-:W-:Y:S01]  /*05a0*/  ISETP.GE.U32.AND P4, PT, R11, R4.reuse, PT ;  /* 0x000000040b00720c */ /* 0x080fe20003f86070 */
[----:B------:R-:W-:Y:S01]  /*05b0*/  VIADD R11, R3, 0x180 ;  /* 0x00000180030b7836 */ /* 0x000fe20000000000 */
[C---:B------:R-:W-:Y:S02]  /*05c0*/  ISETP.GT.U32.OR P0, PT, R0.reuse, 0x2ff, P0 ;  /* 0x000002ff0000780c */ /* 0x040fe40000704470 */
[-C--:B------:R-:W-:Y:S02]  /*05d0*/  ISETP.GE.U32.AND.EX P5, PT, RZ, R5.reuse, PT, P5 ;  /* 0x00000005ff00720c */ /* 0x080fe40003fa6150 */
[-C--:B------:R-:W-:Y:S01]  /*05e0*/  ISETP.GE.U32.AND P2, PT, R11, R4.reuse, PT ;  /* 0x000000040b00720c */ /* 0x080fe20003f46070 */
[----:B------:R-:W-:Y:S01]  /*05f0*/  VIADD R11, R3, 0x1a0 ;  /* 0x000001a0030b7836 */ /* 0x000fe20000000000 */
[C---:B------:R-:W-:Y:S01]  /*0600*/  ISETP.GT.U32.OR P5, PT, R0.reuse, 0x2df, P5 ;  /* 0x000002df0000780c */ /* 0x040fe20002fa4470 */
[----:B------:R0:W-:Y:S01]  /*0610*/  @!P1 STS.64 [R9+0x400], R6 ;  /* 0x0004000609009388 */ /* 0x0001e20000000a00 */
[-C--:B------:R-:W-:Y:S01]  /*0620*/  ISETP.GE.U32.AND P1, PT, R13, R4.reuse, PT ;  /* 0x000000040d00720c */ /* 0x080fe20003f26070 */
[----:B------:R-:W-:Y:S01]  /*0630*/  VIADD R13, R3, 0x200 ;  /* 0x00000200030d7836 */ /* 0x000fe20000000000 */
[-C--:B------:R-:W-:Y:S01]  /*0640*/  ISETP.GE.U32.AND.EX P4, PT, RZ, R5.reuse, PT, P4 ;  /* 0x00000005ff00720c */ /* 0x080fe20003f86140 */
[----:B------:R0:W-:Y:S01]  /*0650*/  @!P3 STS.64 [R9+0x700], R6 ;  /* 0x000700060900b388 */ /* 0x0001e20000000a00 */
[----:B------:R-:W-:Y:S01]  /*0660*/  ISETP.GE.U32.AND P3, PT, R11, R4, PT ;  /* 0x000000040b00720c */ /* 0x000fe20003f66070 */
[----:B------:R-:W-:Y:S01]  /*0670*/  VIADD R11, R3, 0x1c0 ;  /* 0x000001c0030b7836 */ /* 0x000fe20000000000 */
[----:B------:R-:W-:Y:S01]  /*0680*/  ISETP.GE.U32.AND.EX P1, PT, RZ, R5, PT, P1 ;  /* 0x00000005ff00720c */ /* 0x000fe20003f26110 */
[----:B------:R0:W-:Y:S01]  /*0690*/  @!P0 STS.64 [R9+0x800], R6 ;  /* 0x0008000609008388 */ /* 0x0001e20000000a00 */
[----:B------:R-:W-:-:S02]  /*06a0*/  ISETP.GT.U32.OR P4, PT, R0, 0x29f, P4 ;  /* 0x0000029f0000780c */ /* 0x000fc40002784470 */
[-C--:B------:R-:W-:Y:S01]  /*06b0*/  ISETP.GE.U32.AND.EX P2, PT, RZ, R5.reuse, PT, P2 ;  /* 0x00000005ff00720c */ /* 0x080fe20003f46120 */
[----:B------:R0:W-:Y:S01]  /*06c0*/  @!P5 STS.64 [R9+0x900], R6 ;  /* 0x000900060900d388 */ /* 0x0001e20000000a00 */
[-C--:B------:R-:W-:Y:S01]  /*06d0*/  ISETP.GE.U32.AND P0, PT, R11, R4.reuse, PT ;  /* 0x000000040b00720c */ /* 0x080fe20003f06070 */
[----:B------:R-:W-:Y:S01]  /*06e0*/  VIADD R11, R3, 0x1e0 ;  /* 0x000001e0030b7836 */ /* 0x000fe20000000000 */
[C---:B------:R-:W-:Y:S02]  /*06f0*/  ISETP.GT.U32.OR P1, PT, R0.reuse, 0x2bf, P1 ;  /* 0x000002bf0000780c */ /* 0x040fe40000f24470 */
[----:B------:R-:W-:Y:S02]  /*0700*/  ISETP.GT.U32.OR P2, PT, R0, 0x27f, P2 ;  /* 0x0000027f0000780c */ /* 0x000fe40001744470 */
[----:B------:R-:W-:Y:S01]  /*0710*/  ISETP.GE.U32.AND P5, PT, R11, R4, PT ;  /* 0x000000040b00720c */ /* 0x000fe20003fa6070 */
[----:B------:R-:W-:Y:S01]  /*0720*/  VIADD R11, R3, 0x220 ;  /* 0x00000220030b7836 */ /* 0x000fe20000000000 */
[-C--:B------:R-:W-:Y:S01]  /*0730*/  ISETP.GE.U32.AND.EX P3, PT, RZ, R5.reuse, PT, P3 ;  /* 0x00000005ff00720c */ /* 0x080fe20003f66130 */
[----:B------:R0:W-:Y:S01]  /*0740*/  @!P4 STS.64 [R9+0xb00], R6 ;  /* 0x000b00060900c388 */ /* 0x0001e20000000a00 */
[----:B------:R-:W-:-:S02]  /*0750*/  ISETP.GE.U32.AND.EX P0, PT, RZ, R5, PT, P0 ;  /* 0x00000005ff00720c */ /* 0x000fc40003f06100 */
[C---:B------:R-:W-:Y:S02]  /*0760*/  ISETP.GT.U32.OR P3, PT, R0.reuse, 0x25f, P3 ;  /* 0x0000025f0000780c */ /* 0x040fe40001f64470 */
[-C--:B------:R-:W-:Y:S01]  /*0770*/  ISETP.GE.U32.AND P4, PT, R11, R4.reuse, PT ;  /* 0x000000040b00720c */ /* 0x080fe20003f86070 */
[----:B------:R-:W-:Y:S01]  /*0780*/  VIADD R11, R3, 0x240 ;  /* 0x00000240030b7836 */ /* 0x000fe20000000000 */
[----:B------:R0:W-:Y:S01]  /*0790*/  @!P1 STS.64 [R9+0xa00], R6 ;  /* 0x000a000609009388 */ /* 0x0001e20000000a00 */
[-C--:B------:R-:W-:Y:S01]  /*07a0*/  ISETP.GE.U32.AND P1, PT, R13, R4.reuse, PT ;  /* 0x000000040d00720c */ /* 0x080fe20003f26070 */
[----:B------:R-:W-:Y:S01]  /*07b0*/  VIADD R13, R3, 0x2c0 ;  /* 0x000002c0030d7836 */ /* 0x000fe20000000000 */
[C---:B------:R-:W-:Y:S01]  /*07c0*/  ISETP.GT.U32.OR P0, PT, R0.reuse, 0x23f, P0 ;  /* 0x0000023f0000780c */ /* 0x040fe20000704470 */
[----:B------:R0:W-:Y:S01]  /*07d0*/  @!P2 STS.64 [R9+0xc00], R6 ;  /* 0x000c00060900a388 */ /* 0x0001e20000000a00 */
[-C--:B------:R-:W-:Y:S02]  /*07e0*/  ISETP.GE.U32.AND.EX P5, PT, RZ, R5.reuse, PT, P5 ;  /* 0x00000005ff00720c */ /* 0x080fe40003fa6150 */
[----:B------:R-:W-:Y:S01]  /*07f0*/  ISETP.GE.U32.AND P2, PT, R11, R4, PT ;  /* 0x000000040b00720c */ /* 0x000fe20003f46070 */
[----:B------:R-:W-:Y:S01]  /*0800*/  VIADD R11, R3, 0x260 ;  /* 0x00000260030b7836 */ /* 0x000fe20000000000 */
[----:B------:R-:W-:Y:S01]  /*0810*/  ISETP.GE.U32.AND.EX P1, PT, RZ, R5, PT, P1 ;  /* 0x00000005ff00720c */ /* 0x000fe20003f26110 */
[----:B------:R0:W-:Y:S01]  /*0820*/  @!P3 STS.64 [R9+0xd00], R6 ;  /* 0x000d00060900b388 */ /* 0x0001e20000000a00 */
[----:B------:R-:W-:-:S02]  /*0830*/  ISETP.GT.U32.OR P5, PT, R0, 0x21f, P5 ;  /* 0x0000021f0000780c */ /* 0x000fc40002fa4470 */
[-C--:B------:R-:W-:Y:S02]  /*0840*/  ISETP.GE.U32.AND.EX P4, PT, RZ, R5.reuse, PT, P4 ;  /* 0x00000005ff00720c */ /* 0x080fe40003f86140 */
[C---:B------:R-:W-:Y:S01]  /*0850*/  ISETP.GT.U32.OR P1, PT, R0.reuse, 0x1ff, P1 ;  /* 0x000001ff0000780c */ /* 0x040fe20000f24470 */
[----:B------:R0:W-:Y:S01]  /*0860*/  @!P0 STS.64 [R9+0xe00], R6 ;  /* 0x000e000609008388 */ /* 0x0001e20000000a00 */
[-C--:B------:R-:W-:Y:S01]  /*0870*/  ISETP.GE.U32.AND P3, PT, R11, R4.reuse, PT ;  /* 0x000000040b00720c */ /* 0x080fe20003f66070 */
[----:B------:R-:W-:Y:S01]  /*0880*/  VIADD R11, R3, 0x280 ;  /* 0x00000280030b7836 */ /* 0x000fe20000000000 */
[-C--:B------:R-:W-:Y:S02]  /*0890*/  ISETP.GE.U32.AND.EX P2, PT, RZ, R5.reuse, PT, P2 ;  /* 0x00000005ff00720c */ /* 0x080fe40003f46120 */
[C---:B------:R-:W-:Y:S02]  /*08a0*/  ISETP.GT.U32.OR P4, PT, R0.reuse, 0x1df, P4 ;  /* 0x000001df0000780c */ /* 0x040fe40002784470 */
[----:B------:R-:W-:Y:S01]  /*08b0*/  ISETP.GE.U32.AND P0, PT, R11, R4, PT ;  /* 0x000000040b00720c */ /* 0x000fe20003f06070 */
[----:B------:R-:W-:Y:S01]  /*08c0*/  VIADD R11, R3, 0x2a0 ;  /* 0x000002a0030b7836 */ /* 0x000fe20000000000 */
[----:B------:R-:W-:Y:S01]  /*08d0*/  ISETP.GT.U32.OR P2, PT, R0, 0x1bf, P2 ;  /* 0x000001bf0000780c */ /* 0x000fe20001744470 */
[----:B------:R0:W-:Y:S01]  /*08e0*/  @!P5 STS.64 [R9+0xf00], R6 ;  /* 0x000f00060900d388 */ /* 0x0001e20000000a00 */
[----:B------:R-:W-:-:S02]  /*08f0*/  ISETP.GE.U32.AND.EX P3, PT, RZ, R5, PT, P3 ;  /* 0x00000005ff00720c */ /* 0x000fc40003f66130 */
[-C--:B------:R-:W-:Y:S01]  /*0900*/  ISETP.GE.U32.AND P5, PT, R11, R4.reuse, PT ;  /* 0x000000040b00720c */ /* 0x080fe20003fa6070 */
[----:B------:R0:W-:Y:S01]  /*0910*/  @!P1 STS.64 [R9+0x1000], R6 ;  /* 0x0010000609009388 */ /* 0x0001e20000000a00 */
[C---:B------:R-:W-:Y:S01]  /*0920*/  ISETP.GT.U32.OR P3, PT, R0.reuse, 0x19f, P3 ;  /* 0x0000019f0000780c */ /* 0x040fe20001f64470 */
[----:B------:R-:W-:Y:S01]  /*0930*/  VIADD R11, R3, 0x2e0 ;  /* 0x000002e0030b7836 */ /* 0x000fe20000000000 */
[-C--:B------:R-:W-:Y:S01]  /*0940*/  ISETP.GE.U32.AND.EX P0, PT, RZ, R5.reuse, PT, P0 ;  /* 0x00000005ff00720c */ /* 0x080fe20003f06100 */
[----:B------:R0:W-:Y:S01]  /*0950*/  @!P4 STS.64 [R9+0x1100], R6 ;  /* 0x001100060900c388 */ /* 0x0001e20000000a00 */
[-C--:B------:R-:W-:Y:S01]  /*0960*/  ISETP.GE.U32.AND P1, PT, R13, R4.reuse, PT ;  /* 0x000000040d00720c */ /* 0x080fe20003f26070 */
[----:B------:R-:W-:Y:S01]  /*0970*/  VIADD R13, R3, 0x300 ;  /* 0x00000300030d7836 */ /* 0x000fe20000000000 */
[----:B------:R-:W-:Y:S01]  /*0980*/  ISETP.GT.U32.OR P0, PT, R0, 0x17f, P0 ;  /* 0x0000017f0000780c */ /* 0x000fe20000704470 */
[----:B------:R0:W-:Y:S01]  /*0990*/  @!P2 STS.64 [R9+0x1200], R6 ;  /* 0x001200060900a388 */ /* 0x0001e20000000a00 */
[----:B------:R-:W-:Y:S01]  /*09a0*/  ISETP.GE.U32.AND P4, PT, R11, R4, PT ;  /* 0x000000040b00720c */ /* 0x000fe20003f86070 */
[----:B------:R-:W-:Y:S01]  /*09b0*/  VIADD R11, R3, 0x320 ;  /* 0x00000320030b7836 */ /* 0x000fe20000000000 */
[----:B------:R-:W-:-:S02]  /*09c0*/  ISETP.GE.U32.AND.EX P5, PT, RZ, R5, PT, P5 ;  /* 0x00000005ff00720c */ /* 0x000fc40003fa6150 */
[-C--:B------:R-:W-:Y:S01]  /*09d0*/  ISETP.GE.U32.AND.EX P1, PT, RZ, R5.reuse, PT, P1 ;  /* 0x00000005ff00720c */ /* 0x080fe20003f26110 */
[----:B------:R0:W-:Y:S01]  /*09e0*/  @!P3 STS.64 [R9+0x1300], R6 ;  /* 0x001300060900b388 */ /* 0x0001e20000000a00 */
[----:B------:R-:W-:Y:S01]  /*09f0*/  ISETP.GE.U32.AND P2, PT, R13, R4, PT ;  /* 0x000000040d00720c */ /* 0x000fe20003f46070 */
[----:B------:R-:W-:Y:S01]  /*0a00*/  VIADD R13, R3, 0x360 ;  /* 0x00000360030d7836 */ /* 0x000fe20000000000 */
[C---:B------:R-:W-:Y:S02]  /*0a10*/  ISETP.GT.U32.OR P5, PT, R0.reuse, 0x15f, P5 ;  /* 0x0000015f0000780c */ /* 0x040fe40002fa4470 */
[----:B------:R-:W-:Y:S01]  /*0a20*/  ISETP.GT.U32.OR P1, PT, R0, 0x13f, P1 ;  /* 0x0000013f0000780c */ /* 0x000fe20000f24470 */
[----:B------:R0:W-:Y:S01]  /*0a30*/  @!P0 STS.64 [R9+0x1400], R6 ;  /* 0x0014000609008388 */ /* 0x0001e20000000a00 */
[-C--:B------:R-:W-:Y:S02]  /*0a40*/  ISETP.GE.U32.AND.EX P4, PT, RZ, R5.reuse, PT, P4 ;  /* 0x00000005ff00720c */ /* 0x080fe40003f86140 */
[----:B------:R-:W-:-:S02]  /*0a50*/  ISETP.GE.U32.AND.EX P2, PT, RZ, R5, PT, P2 ;  /* 0x00000005ff00720c */ /* 0x000fc40003f46120 */
[-C--:B------:R-:W-:Y:S01]  /*0a60*/  ISETP.GE.U32.AND P3, PT, R11, R4.reuse, PT ;  /* 0x000000040b00720c */ /* 0x080fe20003f66070 */
[----:B------:R-:W-:Y:S01]  /*0a70*/  VIADD R11, R3, 0x340 ;  /* 0x00000340030b7836 */ /* 0x000fe20000000000 */
[C---:B------:R-:W-:Y:S02]  /*0a80*/  ISETP.GT.U32.OR P4, PT, R0.reuse, 0x11f, P4 ;  /* 0x0000011f0000780c */ /* 0x040fe40002784470 */
[----:B------:R-:W-:Y:S01]  /*0a90*/  ISETP.GT.U32.OR P2, PT, R0, 0xff, P2 ;  /* 0x000000ff0000780c */ /* 0x000fe20001744470 */
[----:B------:R0:W-:Y:S01]  /*0aa0*/  @!P5 STS.64 [R9+0x1500], R6 ;  /* 0x001500060900d388 */ /* 0x0001e20000000a00 */
[-C--:B------:R-:W-:Y:S01]  /*0ab0*/  ISETP.GE.U32.AND P0, PT, R11, R4.reuse, PT ;  /* 0x000000040b00720c */ /* 0x080fe20003f06070 */
[----:B------:R-:W-:Y:S01]  /*0ac0*/  VIADD R11, R3, 0x380 ;  /* 0x00000380030b7836 */ /* 0x000fe20000000000 */
[----:B------:R-:W-:Y:S01]  /*0ad0*/  ISETP.GE.U32.AND P5, PT, R13, R4, PT ;  /* 0x000000040d00720c */ /* 0x000fe20003fa6070 */
[----:B------:R0:W-:Y:S01]  /*0ae0*/  @!P1 STS.64 [R9+0x1600], R6 ;  /* 0x0016000609009388 */ /* 0x0001e20000000a00 */
[----:B------:R-:W-:Y:S01]  /*0af0*/  VIADD R13, R3, 0x3a0 ;  /* 0x000003a0030d7836 */ /* 0x000fe20000000000 */
[----:B------:R-:W-:-:S02]  /*0b00*/  ISETP.GE.U32.AND.EX P0, PT, RZ, R5, PT, P0 ;  /* 0x00000005ff00720c */ /* 0x000fc40003f06100 */
[-C--:B------:R-:W-:Y:S01]  /*0b10*/  ISETP.GE.U32.AND P1, PT, R11, R4.reuse, PT ;  /* 0x000000040b00720c */ /* 0x080fe20003f26070 */
[----:B------:R-:W-:Y:S01]  /*0b20*/  VIADD R11, R3, 0x3c0 ;  /* 0x000003c0030b7836 */ /* 0x000fe20000000000 */
[----:B------:R0:W-:Y:S01]  /*0b30*/  @!P4 STS.64 [R9+0x1700], R6 ;  /* 0x001700060900c388 */ /* 0x0001e20000000a00 */
[-C--:B------:R-:W-:Y:S01]  /*0b40*/  ISETP.GE.U32.AND P4, PT, R13, R4.reuse, PT ;  /* 0x000000040d00720c */ /* 0x080fe20003f86070 */
[----:B------:R-:W-:Y:S01]  /*0b50*/  VIADD R3, R3, 0x3e0 ;  /* 0x000003e003037836 */ /* 0x000fe20000000000 */
[-C--:B------:R-:W-:Y:S01]  /*0b60*/  ISETP.GE.U32.AND.EX P3, PT, RZ, R5.reuse, PT, P3 ;  /* 0x00000005ff00720c */ /* 0x080fe20003f66130 */
[----:B------:R0:W-:Y:S01]  /*0b70*/  @!P2 STS.64 [R9+0x1800], R6 ;  /* 0x001800060900a388 */ /* 0x0001e20000000a00 */
[----:B------:R-:W-:Y:S02]  /*0b80*/  ISETP.GE.U32.AND P2, PT, R11, R4, PT ;  /* 0x000000040b00720c */ /* 0x000fe40003f46070 */
[-C--:B------:R-:W-:Y:S02]  /*0b90*/  ISETP.GE.U32.AND.EX P5, PT, RZ, R5.reuse, PT, P5 ;  /* 0x00000005ff00720c */ /* 0x080fe40003fa6150 */
[----:B------:R-:W-:-:S02]  /*0ba0*/  ISETP.GE.U32.AND.EX P1, PT, RZ, R5, PT, P1 ;  /* 0x00000005ff00720c */ /* 0x000fc40003f26110 */
[-C--:B------:R-:W-:Y:S02]  /*0bb0*/  ISETP.GE.U32.AND.EX P4, PT, RZ, R5.reuse, PT, P4 ;  /* 0x00000005ff00720c */ /* 0x080fe40003f86140 */
[----:B------:R-:W-:Y:S02]  /*0bc0*/  ISETP.GE.U32.AND.EX P2, PT, RZ, R5, PT, P2 ;  /* 0x00000005ff00720c */ /* 0x000fe40003f46120 */
[C---:B------:R-:W-:Y:S02]  /*0bd0*/  ISETP.GT.U32.OR P0, PT, R0.reuse, 0xbf, P0 ;  /* 0x000000bf0000780c */ /* 0x040fe40000704470 */
[C---:B------:R-:W-:Y:S02]  /*0be0*/  ISETP.GT.U32.OR P3, PT, R0.reuse, 0xdf, P3 ;  /* 0x000000df0000780c */ /* 0x040fe40001f64470 */
[C---:B------:R-:W-:Y:S02]  /*0bf0*/  ISETP.GT.U32.OR P5, PT, R0.reuse, 0x9f, P5 ;  /* 0x0000009f0000780c */ /* 0x040fe40002fa4470 */
[----:B------:R-:W-:-:S02]  /*0c00*/  ISETP.GT.U32.OR P1, PT, R0, 0x7f, P1 ;  /* 0x0000007f0000780c */ /* 0x000fc40000f24470 */
[C---:B------:R-:W-:Y:S02]  /*0c10*/  ISETP.GT.U32.OR P4, PT, R0.reuse, 0x5f, P4 ;  /* 0x0000005f0000780c */ /* 0x040fe40002784470 */
[----:B------:R-:W-:-:S03]  /*0c20*/  ISETP.GT.U32.OR P2, PT, R0, 0x3f, P2 ;  /* 0x0000003f0000780c */ /* 0x000fc60001744470 */
[----:B------:R0:W-:Y:S01]  /*0c30*/  @!P0 STS.64 [R9+0x1a00], R6 ;  /* 0x001a000609008388 */ /* 0x0001e20000000a00 */
[----:B------:R-:W-:-:S03]  /*0c40*/  ISETP.GE.U32.AND P0, PT, R3, R4, PT ;  /* 0x000000040300720c */ /* 0x000fc60003f06070 */
[----:B------:R0:W-:Y:S01]  /*0c50*/  @!P3 STS.64 [R9+0x1900], R6 ;  /* 0x001900060900b388 */ /* 0x0001e20000000a00 */
[----:B------:R-:W-:-:S03]  /*0c60*/  ISETP.GE.U32.AND.EX P0, PT, RZ, R5, PT, P0 ;  /* 0x00000005ff00720c */ /* 0x000fc60003f06100 */
[----:B------:R0:W-:Y:S01]  /*0c70*/  @!P5 STS.64 [R9+0x1b00], R6 ;  /* 0x001b00060900d388 */ /* 0x0001e20000000a00 */
[----:B------:R-:W-:-:S03]  /*0c80*/  ISETP.GT.U32.OR P0, PT, R0, 0x1f, P0 ;  /* 0x0000001f0000780c */ /* 0x000fc60000704470 */
[----:B------:R0:W-:Y:S04]  /*0c90*/  @!P1 STS.64 [R9+0x1c00], R6 ;  /* 0x001c000609009388 */ /* 0x0001e80000000a00 */
[----:B------:R0:W-:Y:S04]  /*0ca0*/  @!P4 STS.64 [R9+0x1d00], R6 ;  /* 0x001d00060900c388 */ /* 0x0001e80000000a00 */
[----:B------:R0:W-:Y:S02]  /*0cb0*/  @!P2 STS.64 [R9+0x1e00], R6 ;  /* 0x001e00060900a388 */ /* 0x0001e40000000a00 */
[----:B------:R-:W-:Y:S05]  /*0cc0*/  @P0 BRA `(.L_x_2) ;  /* 0x0000004000000947 */ /* 0x000fea0003800000 */
[----:B------:R1:W-:Y:S01]  /*0cd0*/  STS.64 [R9+0x1f00], R6 ;  /* 0x001f000609007388 */ /* 0x0003e20000000a00 */
[----:B------:R-:W-:Y:S05]  /*0ce0*/  BRA `(.L_x_2) ;  /* 0x0000003c00f87947 */ /* 0x000fea0003800000 */
.L_x_1:
[----:B------:R-:W0:Y:S01]  /*0cf0*/  LDC.64 R4, c[0x0][0x3a0] ;  /* 0x0000e800ff047b82 */ /* 0x000e220000000a00 */
[C---:B------:R-:W-:Y:S01]  /*0d00*/  VIADD R11, R0.reuse, UR5 ;  /* 0x00000005000b7c36 */ /* 0x040fe20008000000 */
[----:B------:R-:W-:Y:S01]  /*0d10*/  BSSY.RECONVERGENT B1, `(.L_x_3) ;  /* 0x0000027000017945 */ /* 0x000fe20003800200 */
[----:B------:R-:W-:Y:S02]  /*0d20*/  LEA R12, R0, UR7, 0x3 ;  /* 0x00000007000c7c11 */ /* 0x000fe4000f8e18ff */
[C---:B------:R-:W-:Y:S02]  /*0d30*/  VIADD R13, R11.reuse, 0x20 ;  /* 0x000000200b0d7836 */ /* 0x040fe40000000000 */
[C---:B------:R-:W-:Y:S02]  /*0d40*/  VIADD R15, R11.reuse, 0x40 ;  /* 0x000000400b0f7836 */ /* 0x040fe40000000000 */
[C---:B------:R-:W-:Y:S01]  /*0d50*/  VIADD R17, R11.reuse, 0x60 ;  /* 0x000000600b117836 */ /* 0x040fe20000000000 */
[----:B0-----:R-:W-:-:S02]  /*0d60*/  ISETP.GE.U32.AND P2, PT, R11, R4, PT ;  /* 0x000000040b00720c */ /* 0x001fc40003f46070 */
[-C--:B------:R-:W-:Y:S01]  /*0d70*/  ISETP.GE.U32.AND P4, PT, R13, R4.reuse, PT ;  /* 0x000000040d00720c */ /* 0x080fe20003f86070 */
[----:B------:R-:W-:Y:S01]  /*0d80*/  VIADD R13, R11, 0x80 ;  /* 0x000000800b0d7836 */ /* 0x000fe20000000000 */
[-C--:B------:R-:W-:Y:S02]  /*0d90*/  ISETP.GE.U32.AND.EX P2, PT, RZ, R5.reuse, PT, P2 ;  /* 0x00000005ff00720c */ /* 0x080fe40003f46120 */
[-C--:B------:R-:W-:Y:S02]  /*0da0*/  ISETP.GE.U32.AND P1, PT, R15, R4.reuse, PT ;  /* 0x000000040f00720c */ /* 0x080fe40003f26070 */
[-C--:B------:R-:W-:Y:S01]  /*0db0*/  ISETP.GE.U32.AND P3, PT, R13, R4.reuse, PT ;  /* 0x000000040d00720c */ /* 0x080fe20003f66070 */
[----:B------:R-:W-:Y:S01]  /*0dc0*/  VIADD R13, R11, 0xa0 ;  /* 0x000000a00b0d7836 */ /* 0x000fe20000000000 */
[----:B------:R-:W-:Y:S02]  /*0dd0*/  ISETP.GE.U32.AND P0, PT, R17, R4, PT ;  /* 0x000000041100720c */ /* 0x000fe40003f06070 */
[----:B------:R-:W-:-:S05]  /*0de0*/  ISETP.GE.U32.AND.EX P4, PT, RZ, R5, PT, P4 ;  /* 0x00000005ff00720c */ /* 0x000fca0003f86140 */
[----:B------:R-:W-:Y:S08]  /*0df0*/  @P2 BRA `(.L_x_4) ;  /* 0x0000000000602947 */ /* 0x000ff00003800000 */
[----:B------:R-:W-:Y:S01]  /*0e00*/  IMAD.WIDE.U32 R14, R0, R9, RZ ;  /* 0x00000009000e7225 */ /* 0x000fe200078e00ff */
[----:B------:R-:W-:-:S03]  /*0e10*/  UMOV UR4, URZ ;  /* 0x000000ff00047c82 */ /* 0x000fc60008000000 */
[----:B------:R-:W-:Y:S01]  /*0e20*/  VIADD R17, R15, UR4 ;  /* 0x000000040f117c36 */ /* 0x000fe20008000000 */
[----:B------:R-:W-:-:S04]  /*0e30*/  LOP3.LUT R21, R14, 0x3f, RZ, 0xc0, !PT ;  /* 0x0000003f0e157812 */ /* 0x000fc800078ec0ff */
[----:B------:R-:W-:Y:S01]  /*0e40*/  SHF.R.U64 R15, R14, 0x6, R17 ;  /* 0x000000060e0f7819 */ /* 0x000fe20000001211 */
[----:B------:R-:W-:Y:S01]  /*0e50*/  IMAD.IADD R16, R9, 0x1, R21 ;  /* 0x0000000109107824 */ /* 0x000fe200078e0215 */
[----:B------:R-:W-:-:S04]  /*0e60*/  SHF.R.U32.HI R14, RZ, 0x6, R17 ;  /* 0x00000006ff0e7819 */ /* 0x000fc80000011611 */
[----:B------:R-:W-:Y:S02]  /*0e70*/  ISETP.GT.U32.AND P2, PT, R16, 0x40, PT ;  /* 0x000000401000780c */ /* 0x000fe40003f44070 */
[----:B------:R-:W-:-:S04]  /*0e80*/  LEA R16, P5, R15, R2, 0x3 ;  /* 0x000000020f107211 */ /* 0x000fc800078a18ff */
[----:B------:R-:W-:-:S05]  /*0e90*/  LEA.HI.X R17, R15, R3, R14, 0x3, P5 ;  /* 0x000000030f117211 */ /* 0x000fca00028f1c0e */
[----:B------:R-:W2:Y:S04]  /*0ea0*/  LDG.E.64.CONSTANT R14, desc[UR8][R16.64+0x18] ;  /* 0x00001808100e7981 */ /* 0x000ea8000c1e9b00 */
[----:B------:R-:W3:Y:S01]  /*0eb0*/  @P2 LDG.E.64.CONSTANT R18, desc[UR8][R16.64+0x20] ;  /* 0x0000200810122981 */ /* 0x000ee2000c1e9b00 */
[----:B------:R-:W-:Y:S02]  /*0ec0*/  @P2 IADD3 R25, PT, PT, -R21, 0x40, RZ ;  /* 0x0000004015192810 */ /* 0x000fe40007ffe1ff */
[-CC-:B--2---:R-:W-:Y:S02]  /*0ed0*/  SHF.R.U64 R27, R14, R21.reuse, R15.reuse ;  /* 0x000000150e1b7219 */ /* 0x184fe4000000120f */
[----:B------:R-:W-:Y:S02]  /*0ee0*/  SHF.R.U32.HI R21, RZ, R21, R15 ;  /* 0x00000015ff157219 */ /* 0x000fe4000001160f */
[----:B---3--:R-:W-:-:S02]  /*0ef0*/  @P2 SHF.L.U32 R14, R18, R25, RZ ;  /* 0x00000019120e2219 */ /* 0x008fc400000006ff */
[----:B------:R-:W-:Y:S02]  /*0f00*/  @P2 SHF.L.U64.HI R18, R18, R25, R19 ;  /* 0x0000001912122219 */ /* 0x000fe40000010213 */
[----:B------:R-:W-:Y:S02]  /*0f10*/  @P2 LOP3.LUT R27, R14, R27, RZ, 0xfc, !PT ;  /* 0x0000001b0e1b2212 */ /* 0x000fe400078efcff */
[----:B------:R-:W-:Y:S02]  /*0f20*/  @P2 LOP3.LUT R21, R18, R21, RZ, 0xfc, !PT ;  /* 0x0000001512152212 */ /* 0x000fe400078efcff */
[----:B------:R-:W-:Y:S02]  /*0f30*/  LOP3.LUT R15, R27, R8, RZ, 0xc0, !PT ;  /* 0x000000081b0f7212 */ /* 0x000fe400078ec0ff */
[----:B------:R-:W-:Y:S02]  /*0f40*/  LOP3.LUT R19, R21, R10, RZ, 0xc0, !PT ;  /* 0x0000000a15137212 */ /* 0x000fe400078ec0ff */
[----:B------:R-:W-:-:S05]  /*0f50*/  IADD3 R14, P2, PT, R15, R6, RZ ;  /* 0x000000060f0e7210 */ /* 0x000fca0007f5e0ff */
[----:B------:R-:W-:-:S05]  /*0f60*/  IMAD.X R15, R19, 0x1, R7, P2 ;  /* 0x00000001130f7824 */ /* 0x000fca00010e0607 */
[----:B------:R0:W-:Y:S03]  /*0f70*/  STS.64 [R12], R14 ;  /* 0x0000000e0c007388 */ /* 0x0001e60000000a00 */
.L_x_4:
[----:B------:R-:W-:Y:S05]  /*0f80*/  BSYNC.RECONVERGENT B1 ;  /* 0x0000000000017941 */ /* 0x000fea0003800200 */
.L_x_3:
[----:B------:R-:W-:Y:S01]  /*0f90*/  ISETP.GT.U32.OR P5, PT, R0, 0x3df, P4 ;  /* 0x000003df0000780c */ /* 0x000fe200027a4470 */
[----:B------:R-:W-:Y:S01]  /*0fa0*/  BSSY.RECONVERGENT B1, `(.L_x_5) ;  /* 0x000001e000017945 */ /* 0x000fe20003800200 */
[----:B------:R-:W-:Y:S01]  /*0fb0*/  ISETP.GE.U32.AND P2, PT, R13, R4, PT ;  /* 0x000000040d00720c */ /* 0x000fe20003f46070 */
[----:B------:R-:W-:Y:S01]  /*0fc0*/  VIADD R13, R11, 0xc0 ;  /* 0x000000c00b0d7836 */ /* 0x000fe20000000000 */
[----:B------:R-:W-:-:S09]  /*0fd0*/  ISETP.GE.U32.AND.EX P4, PT, RZ, R5, PT, P1 ;  /* 0x00000005ff00720c */ /* 0x000fd20003f86110 */
[----:B------:R-:W-:Y:S05]  /*0fe0*/  @P5 BRA `(.L_x_6) ;  /* 0x0000000000645947 */ /* 0x000fea0003800000 */
[----:B0-----:R-:W-:Y:S01]  /*0ff0*/  VIADD R14, R0, 0x20 ;  /* 0x00000020000e7836 */ /* 0x001fe20000000000 */
[----:B------:R-:W-:-:S03]  /*1000*/  UMOV UR4, URZ ;  /* 0x000000ff00047c82 */ /* 0x000fc60008000000 */
[----:B------:R-:W-:-:S04]  /*1010*/  IMAD.WIDE.U32 R14, R14, R9, RZ ;  /* 0x000000090e0e7225 */ /* 0x000fc800078e00ff */
[----:B------:R-:W-:Y:S01]  /*1020*/  VIADD R17, R15, UR4 ;  /* 0x000000040f117c36 */ /* 0x000fe20008000000 */
[----:B------:R-:W-:-:S04]  /*1030*/  LOP3.LUT R21, R14, 0x3f, RZ, 0xc0, !PT ;  /* 0x0000003f0e157812 */ /* 0x000fc800078ec0ff */
[----:B------:R-:W-:Y:S01]  /*1040*/  SHF.R.U64 R15, R14, 0x6, R17 ;  /* 0x000000060e0f7819 */ /* 0x000fe20000001211 */
[----:B------:R-:W-:Y:S01]  /*1050*/  IMAD.IADD R16, R9, 0x1, R21 ;  /* 0x0000000109107824 */ /* 0x000fe200078e0215 */
[----:B------:R-:W-:-:S04]  /*1060*/  SHF.R.U32.HI R14, RZ, 0x6, R17 ;  /* 0x00000006ff0e7819 */ /* 0x000fc80000011611 */
[----:B------:R-:W-:Y:S02]  /*1070*/  ISETP.GE.U32.AND P1, PT, R16, 0x41, PT ;  /* 0x000000411000780c */ /* 0x000fe40003f26070 */
        /* <DEDUP_REMOVED lines=15> */
[----:B------:R1:W-:Y:S03]  /*1170*/  STS.64 [R12+0x100], R14 ;  /* 0x0001000e0c007388 */ /* 0x0003e60000000a00 */
.L_x_6:
[----:B------:R-:W-:Y:S05]  /*1180*/  BSYNC.RECONVERGENT B1 ;  /* 0x0000000000017941 */ /* 0x000fea0003800200 */
.L_x_5:
[----:B------:R-:W-:Y:S01]  /*1190*/  ISETP.GT.U32.OR P5, PT, R0, 0x3bf, P4 ;  /* 0x000003bf0000780c */ /* 0x000fe200027a4470 */
[----:B------:R-:W-:Y:S01]  /*11a0*/  BSSY.RECONVERGENT B1, `(.L_x_7) ;  /* 0x000001e000017945 */ /* 0x000fe20003800200 */
[----:B------:R-:W-:Y:S01]  /*11b0*/  ISETP.GE.U32.AND P1, PT, R13, R4, PT ;  /* 0x000000040d00720c */ /* 0x000fe20003f26070 */
[----:B------:R-:W-:Y:S01]  /*11c0*/  VIADD R13, R11, 0xe0 ;  /* 0x000000e00b0d7836 */ /* 0x000fe20000000000 */
[----:B------:R-:W-:-:S09]  /*11d0*/  ISETP.GE.U32.AND.EX P4, PT, RZ, R5, PT, P0 ;  /* 0x00000005ff00720c */ /* 0x000fd20003f86100 */
[----:B------:R-:W-:Y:S05]  /*11e0*/  @P5 BRA `(.L_x_8) ;  /* 0x0000000000645947 */ /* 0x000fea0003800000 */
[----:B01----:R-:W-:Y:S01]  /*11f0*/  VIADD R14, R0, 0x40 ;  /* 0x00000040000e7836 */ /* 0x003fe20000000000 */
        /* <DEDUP_REMOVED lines=24> */
.L_x_8:
[----:B------:R-:W-:Y:S05]  /*1380*/  BSYNC.RECONVERGENT B1 ;  /* 0x0000000000017941 */ /* 0x000fea0003800200 */
.L_x_7:
[----:B------:R-:W-:Y:S01]  /*1390*/  ISETP.GT.U32.OR P5, PT, R0, 0x39f, P4 ;  /* 0x0000039f0000780c */ /* 0x000fe200027a4470 */
[----:B------:R-:W-:Y:S01]  /*13a0*/  BSSY.RECONVERGENT B1, `(.L_x_9) ;  /* 0x000001e000017945 */ /* 0x000fe20003800200 */
[----:B------:R-:W-:Y:S01]  /*13b0*/  ISETP.GE.U32.AND P0, PT, R13, R4, PT ;  /* 0x000000040d00720c */ /* 0x000fe20003f06070 */
[----:B------:R-:W-:Y:S01]  /*13c0*/  VIADD R13, R11, 0x100 ;  /* 0x000001000b0d7836 */ /* 0x000fe20000000000 */
[----:B------:R-:W-:-:S09]  /*13d0*/  ISETP.GE.U32.AND.EX P4, PT, RZ, R5, PT, P3 ;  /* 0x00000005ff00720c */ /* 0x000fd20003f86130 */
[----:B------:R-:W-:Y:S05]  /*13e0*/  @P5 BRA `(.L_x_10) ;  /* 0x0000000000645947 */ /* 0x000fea0003800000 */
[----:B012---:R-:W-:Y:S01]  /*13f0*/  VIADD R14, R0, 0x60 ;  /* 0x00000060000e7836 */ /* 0x007fe20000000000 */
        /* <DEDUP_REMOVED lines=24> */
.L_x_10:
[----:B------:R-:W-:Y:S05]  /*1580*/  BSYNC.RECONVERGENT B1 ;  /* 0x0000000000017941 */ /* 0x000fea0003800200 */
.L_x_9:
[----:B------:R-:W-:Y:S01]  /*1590*/  ISETP.GT.U32.OR P5, PT, R0, 0x37f, P4 ;  /* 0x0000037f0000780c */ /* 0x000fe200027a4470 */
[----:B------:R-:W-:Y:S01]  /*15a0*/  BSSY.RECONVERGENT B1, `(.L_x_11) ;  /* 0x000001e000017945 */ /* 0x000fe20003800200 */
[----:B------:R-:W-:Y:S01]  /*15b0*/  ISETP.GE.U32.AND P3, PT, R13, R4, PT ;  /* 0x000000040d00720c */ /* 0x000fe20003f66070 */
[----:B------:R-:W-:Y:S01]  /*15c0*/  VIADD R13, R11, 0x120 ;  /* 0x000001200b0d7836 */ /* 0x000fe20000000000 */
[----:B------:R-:W-:-:S09]  /*15d0*/  ISETP.GE.U32.AND.EX P4, PT, RZ, R5, PT, P2 ;  /* 0x00000005ff00720c */ /* 0x000fd20003f86120 */
[----:B------:R-:W-:Y:S05]  /*15e0*/  @P5 BRA `(.L_x_12) ;  /* 0x0000000000645947 */ /* 0x000fea0003800000 */
[----:B0123--:R-:W-:Y:S01]  /*15f0*/  VIADD R14, R0, 0x80 ;  /* 0x00000080000e7836 */ /* 0x00ffe20000000000 */
        /* <DEDUP_REMOVED lines=24> */
.L_x_12:
[----:B------:R-:W-:Y:S05]  /*1780*/  BSYNC.RECONVERGENT B1 ;  /* 0x0000000000017941 */ /* 0x000fea0003800200 */
.L_x_11:
[----:B------:R-:W-:Y:S01]  /*1790*/  ISETP.GT.U32.OR P5, PT, R0, 0x35f, P4 ;  /* 0x0000035f0000780c */ /* 0x000fe200027a4470 */
[----:B------:R-:W-:Y:S01]  /*17a0*/  BSSY.RECONVERGENT B1, `(.L_x_13) ;  /* 0x000001e000017945 */ /* 0x000fe20003800200 */
[----:B------:R-:W-:Y:S01]  /*17b0*/  ISETP.GE.U32.AND P2, PT, R13, R4, PT ;  /* 0x000000040d00720c */ /* 0x000fe20003f46070 */
[----:B------:R-:W-:Y:S01]  /*17c0*/  VIADD R13, R11, 0x140 ;  /* 0x000001400b0d7836 */ /* 0x000fe20000000000 */
[----:B------:R-:W-:-:S09]  /*17d0*/  ISETP.GE.U32.AND.EX P4, PT, RZ, R5, PT, P1 ;  /* 0x00000005ff00720c */ /* 0x000fd20003f86110 */
[----:B------:R-:W-:Y:S05]  /*17e0*/  @P5 BRA `(.L_x_14) ;  /* 0x0000000000645947 */ /* 0x000fea0003800000 */
[----:B01234-:R-:W-:Y:S01]  /*17f0*/  VIADD R14, R0, 0xa0 ;  /* 0x000000a0000e7836 */ /* 0x01ffe20000000000 */
        /* <DEDUP_REMOVED lines=24> */
.L_x_14:
[----:B------:R-:W-:Y:S05]  /*1980*/  BSYNC.RECONVERGENT B1 ;  /* 0x0000000000017941 */ /* 0x000fea0003800200 */
.L_x_13:
        /* <DEDUP_REMOVED lines=31> */
.L_x_16:
[----:B------:R-:W-:Y:S05]  /*1b80*/  BSYNC.RECONVERGENT B1 ;  /* 0x0000000000017941 */ /* 0x000fea0003800200 */
.L_x_15:
        /* <DEDUP_REMOVED lines=31> */
.L_x_18:
[----:B------:R-:W-:Y:S05]  /*1d80*/  BSYNC.RECONVERGENT B1 ;  /* 0x0000000000017941 */ /* 0x000fea0003800200 */
.L_x_17:
        /* <DEDUP_REMOVED lines=31> */
.L_x_20:
[----:B------:R-:W-:Y:S05]  /*1f80*/  BSYNC.RECONVERGENT B1 ;  /* 0x0000000000017941 */ /* 0x000fea0003800200 */
.L_x_19:
        /* <DEDUP_REMOVED lines=31> */
.L_x_22:
[----:B------:R-:W-:Y:S05]  /*2180*/  BSYNC.RECONVERGENT B1 ;  /* 0x0000000000017941 */ /* 0x000fea0003800200 */
.L_x_21:
        /* <DEDUP_REMOVED lines=31> */
.L_x_24:
[----:B------:R-:W-:Y:S05]  /*2380*/  BSYNC.RECONVERGENT B1 ;  /* 0x0000000000017941 */ /* 0x000fea0003800200 */
.L_x_23:
        /* <DEDUP_REMOVED lines=31> */
.L_x_26:
[----:B------:R-:W-:Y:S05]  /*2580*/  BSYNC.RECONVERGENT B1 ;  /* 0x0000000000017941 */ /* 0x000fea0003800200 */
.L_x_25:
        /* <DEDUP_REMOVED lines=31> */
.L_x_28:
[----:B------:R-:W-:Y:S05]  /*2780*/  BSYNC.RECONVERGENT B1 ;  /* 0x0000000000017941 */ /* 0x000fea0003800200 */
.L_x_27:
        /* <DEDUP_REMOVED lines=31> */
.L_x_30:
[----:B------:R-:W-:Y:S05]  /*2980*/  BSYNC.RECONVERGENT B1 ;  /* 0x0000000000017941 */ /* 0x000fea0003800200 */
.L_x_29:
        /* <DEDUP_REMOVED lines=31> */
.L_x_32:
[----:B------:R-:W-:Y:S05]  /*2b80*/  BSYNC.RECONVERGENT B1 ;  /* 0x0000000000017941 */ /* 0x000fea0003800200 */
.L_x_31:
        /* <DEDUP_REMOVED lines=31> */
.L_x_34:
[----:B------:R-:W-:Y:S05]  /*2d80*/  BSYNC.RECONVERGENT B1 ;  /* 0x0000000000017941 */ /* 0x000fea0003800200 */
.L_x_33:
        /* <DEDUP_REMOVED lines=31> */
.L_x_36:
[----:B------:R-:W-:Y:S05]  /*2f80*/  BSYNC.RECONVERGENT B1 ;  /* 0x0000000000017941 */ /* 0x000fea0003800200 */
.L_x_35:
        /* <DEDUP_REMOVED lines=31> */
.L_x_38:
[----:B------:R-:W-:Y:S05]  /*3180*/  BSYNC.RECONVERGENT B1 ;  /* 0x0000000000017941 */ /* 0x000fea0003800200 */
.L_x_37:
        /* <DEDUP_REMOVED lines=31> */
.L_x_40:
[----:B------:R-:W-:Y:S05]  /*3380*/  BSYNC.RECONVERGENT B1 ;  /* 0x0000000000017941 */ /* 0x000fea0003800200 */
.L_x_39:
        /* <DEDUP_REMOVED lines=31> */
.L_x_42:
[----:B------:R-:W-:Y:S05]  /*3580*/  BSYNC.RECONVERGENT B1 ;  /* 0x0000000000017941 */ /* 0x000fea0003800200 */
.L_x_41:
        /* <DEDUP_REMOVED lines=31> */
.L_x_44:
[----:B------:R-:W-:Y:S05]  /*3780*/  BSYNC.RECONVERGENT B1 ;  /* 0x0000000000017941 */ /* 0x000fea0003800200 */
.L_x_43:
        /* <DEDUP_REMOVED lines=31> */
.L_x_46:
[----:B------:R-:W-:Y:S05]  /*3980*/  BSYNC.RECONVERGENT B1 ;  /* 0x0000000000017941 */ /* 0x000fea0003800200 */
.L_x_45:
        /* <DEDUP_REMOVED lines=31> */
.L_x_48:
[----:B------:R-:W-:Y:S05]  /*3b80*/  BSYNC.RECONVERGENT B1 ;  /* 0x0000000000017941 */ /* 0x000fea0003800200 */
.L_x_47:
        /* <DEDUP_REMOVED lines=31> */
.L_x_50:
[----:B------:R-:W-:Y:S05]  /*3d80*/  BSYNC.RECONVERGENT B1 ;  /* 0x0000000000017941 */ /* 0x000fea0003800200 */
.L_x_49:
[----:B------:R-:W-:Y:S01]  /*3d90*/  ISETP.GT.U32.OR P2, PT, R0, 0xff, P2 ;  /* 0x000000ff0000780c */ /* 0x000fe20001744470 */
[----:B------:R-:W-:Y:S01]  /*3da0*/  BSSY.RECONVERGENT B1, `(.L_x_51) ;  /* 0x000001f000017945 */ /* 0x000fe20003800200 */
[----:B------:R-:W-:Y:S01]  /*3db0*/  ISETP.GE.U32.AND P3, PT, R13, R4, PT ;  /* 0x000000040d00720c */ /* 0x000fe20003f66070 */
[----:B------:R-:W-:Y:S01]  /*3dc0*/  VIADD R13, R11, 0x3a0 ;  /* 0x000003a00b0d7836 */ /* 0x000fe20000000000 */
[-C--:B------:R-:W-:Y:S02]  /*3dd0*/  ISETP.GE.U32.AND.EX P0, PT, RZ, R5.reuse, PT, P0 ;  /* 0x00000005ff00720c */ /* 0x080fe40003f06100 */
[----:B------:R-:W-:-:S07]  /*3de0*/  ISETP.GE.U32.AND.EX P1, PT, RZ, R5, PT, P1 ;  /* 0x00000005ff00720c */ /* 0x000fce0003f26110 */
[----:B------:R-:W-:Y:S06]  /*3df0*/  @P2 BRA `(.L_x_52) ;  /* 0x0000000000642947 */ /* 0x000fec0003800000 */
        /* <DEDUP_REMOVED lines=25> */
.L_x_52:
[----:B------:R-:W-:Y:S05]  /*3f90*/  BSYNC.RECONVERGENT B1 ;  /* 0x0000000000017941 */ /* 0x000fea0003800200 */
.L_x_51:
[C---:B------:R-:W-:Y:S01]  /*3fa0*/  ISETP.GT.U32.OR P0, PT, R0.reuse, 0xdf, P0 ;  /* 0x000000df0000780c */ /* 0x040fe20000704470 */
[----:B------:R-:W-:Y:S01]  /*3fb0*/  BSSY.RECONVERGENT B1, `(.L_x_53) ;  /* 0x000001e000017945 */ /* 0x000fe20003800200 */
[----:B------:R-:W-:Y:S01]  /*3fc0*/  ISETP.GE.U32.AND P2, PT, R13, R4, PT ;  /* 0x000000040d00720c */ /* 0x000fe20003f46070 */
[----:B------:R-:W-:Y:S01]  /*3fd0*/  VIADD R13, R11, 0x3c0 ;  /* 0x000003c00b0d7836 */ /* 0x000fe20000000000 */
[----:B------:R-:W-:-:S09]  /*3fe0*/  ISETP.GT.U32.OR P1, PT, R0, 0xbf, P1 ;  /* 0x000000bf0000780c */ /* 0x000fd20000f24470 */
        /* <DEDUP_REMOVED lines=26> */
.L_x_54:
[----:B------:R-:W-:Y:S05]  /*4190*/  BSYNC.RECONVERGENT B1 ;  /* 0x0000000000017941 */ /* 0x000fea0003800200 */
.L_x_53:
[----:B------:R-:W-:Y:S01]  /*41a0*/  BSSY.RECONVERGENT B1, `(.L_x_55) ;  /* 0x000001d000017945 */ /* 0x000fe20003800200 */
[----:B------:R-:W-:Y:S01]  /*41b0*/  ISETP.GE.U32.AND P0, PT, R13, R4, PT ;  /* 0x000000040d00720c */ /* 0x000fe20003f06070 */
[----:B------:R-:W-:Y:S02]  /*41c0*/  VIADD R11, R11, 0x3e0 ;  /* 0x000003e00b0b7836 */ /* 0x000fe40000000000 */
[----:B------:R-:W-:Y:S10]  /*41d0*/  @P1 BRA `(.L_x_56) ;  /* 0x0000000000641947 */ /* 0x000ff40003800000 */
[----:B01234-:R-:W-:Y:S01]  /*41e0*/  VIADD R14, R0, 0x340 ;  /* 0x00000340000e7836 */ /* 0x01ffe20000000000 */
[----:B------:R-:W-:-:S03]  /*41f0*/  UMOV UR4, URZ ;  /* 0x000000ff00047c82 */ /* 0x000fc60008000000 */
[----:B------:R-:W-:-:S04]  /*4200*/  IMAD.WIDE.U32 R14, R14, R9, RZ ;  /* 0x000000090e0e7225 */ /* 0x000fc800078e00ff */
[----:B------:R-:W-:Y:S01]  /*4210*/  VIADD R17, R15, UR4 ;  /* 0x000000040f117c36 */ /* 0x000fe20008000000 */
[----:B------:R-:W-:-:S04]  /*4220*/  LOP3.LUT R13, R14, 0x3f, RZ, 0xc0, !PT ;  /* 0x0000003f0e0d7812 */ /* 0x000fc800078ec0ff */
[----:B------:R-:W-:Y:S01]  /*4230*/  SHF.R.U64 R15, R14, 0x6, R17 ;  /* 0x000000060e0f7819 */ /* 0x000fe20000001211 */
[----:B------:R-:W-:Y:S01]  /*4240*/  IMAD.IADD R16, R9, 0x1, R13 ;  /* 0x0000000109107824 */ /* 0x000fe200078e020d */
[----:B------:R-:W-:Y:S02]  /*4250*/  SHF.R.U32.HI R14, RZ, 0x6, R17 ;  /* 0x00000006ff0e7819 */ /* 0x000fe40000011611 */
[C---:B------:R-:W-:Y:S02]  /*4260*/  LEA R18, P5, R15.reuse, R2, 0x3 ;  /* 0x000000020f127211 */ /* 0x040fe400078a18ff */
[----:B------:R-:W-:Y:S02]  /*4270*/  ISETP.GE.U32.AND P1, PT, R16, 0x41, PT ;  /* 0x000000411000780c */ /* 0x000fe40003f26070 */
[----:B------:R-:W-:-:S05]  /*4280*/  LEA.HI.X R19, R15, R3, R14, 0x3, P5 ;  /* 0x000000030f137211 */ /* 0x000fca00028f1c0e */
[----:B------:R-:W2:Y:S06]  /*4290*/  LDG.E.64.CONSTANT R14, desc[UR8][R18.64+0x18] ;  /* 0x00001808120e7981 */ /* 0x000eac000c1e9b00 */
[----:B------:R-:W3:Y:S01]  /*42a0*/  @P1 LDG.E.64.CONSTANT R16, desc[UR8][R18.64+0x20] ;  /* 0x0000200812101981 */ /* 0x000ee2000c1e9b00 */
[----:B------:R-:W-:Y:S02]  /*42b0*/  @P1 IADD3 R21, PT, PT, -R13, 0x40, RZ ;  /* 0x000000400d151810 */ /* 0x000fe40007ffe1ff */
[-CC-:B--2---:R-:W-:Y:S02]  /*42c0*/  SHF.R.U64 R25, R14, R13.reuse, R15.reuse ;  /* 0x0000000d0e197219 */ /* 0x184fe4000000120f */
[----:B------:R-:W-:-:S02]  /*42d0*/  SHF.R.U32.HI R13, RZ, R13, R15 ;  /* 0x0000000dff0d7219 */ /* 0x000fc4000001160f */
[CC--:B---3--:R-:W-:Y:S02]  /*42e0*/  @P1 SHF.L.U32 R14, R16.reuse, R21.reuse, RZ ;  /* 0x00000015100e1219 */ /* 0x0c8fe400000006ff */
[----:B------:R-:W-:Y:S02]  /*42f0*/  @P1 SHF.L.U64.HI R16, R16, R21, R17 ;  /* 0x0000001510101219 */ /* 0x000fe40000010211 */
[----:B------:R-:W-:Y:S02]  /*4300*/  @P1 LOP3.LUT R25, R14, R25, RZ, 0xfc, !PT ;  /* 0x000000190e191212 */ /* 0x000fe400078efcff */
[----:B------:R-:W-:Y:S02]  /*4310*/  @P1 LOP3.LUT R13, R16, R13, RZ, 0xfc, !PT ;  /* 0x0000000d100d1212 */ /* 0x000fe400078efcff */
[----:B------:R-:W-:Y:S02]  /*4320*/  LOP3.LUT R15, R25, R8, RZ, 0xc0, !PT ;  /* 0x00000008190f7212 */ /* 0x000fe400078ec0ff */
[----:B------:R-:W-:-:S02]  /*4330*/  LOP3.LUT R13, R13, R10, RZ, 0xc0, !PT ;  /* 0x0000000a0d0d7212 */ /* 0x000fc400078ec0ff */
[----:B------:R-:W-:-:S05]  /*4340*/  IADD3 R14, P1, PT, R15, R6, RZ ;  /* 0x000000060f0e7210 */ /* 0x000fca0007f3e0ff */
[----:B------:R-:W-:-:S05]  /*4350*/  IMAD.X R15, R13, 0x1, R7, P1 ;  /* 0x000000010d0f7824 */ /* 0x000fca00008e0607 */
[----:B------:R0:W-:Y:S03]  /*4360*/  STS.64 [R12+0x1a00], R14 ;  /* 0x001a000e0c007388 */ /* 0x0001e60000000a00 */
.L_x_56:
[----:B------:R-:W-:Y:S05]  /*4370*/  BSYNC.RECONVERGENT B1 ;  /* 0x0000000000017941 */ /* 0x000fea0003800200 */
.L_x_55:
[-C--:B------:R-:W-:Y:S01]  /*4380*/  ISETP.GE.U32.AND.EX P4, PT, RZ, R5.reuse, PT, P4 ;  /* 0x00000005ff00720c */ /* 0x080fe20003f86140 */
[----:B------:R-:W-:Y:S01]  /*4390*/  BSSY.RECONVERGENT B1, `(.L_x_57) ;  /* 0x0000025000017945 */ /* 0x000fe20003800200 */
[----:B------:R-:W-:Y:S02]  /*43a0*/  ISETP.GE.U32.AND P1, PT, R11, R4, PT ;  /* 0x000000040b00720c */ /* 0x000fe40003f26070 */
[----:B------:R-:W-:Y:S02]  /*43b0*/  ISETP.GT.U32.OR P4, PT, R0, 0x9f, P4 ;  /* 0x0000009f0000780c */ /* 0x000fe40002784470 */
[-C--:B------:R-:W-:Y:S02]  /*43c0*/  ISETP.GE.U32.AND.EX P3, PT, RZ, R5.reuse, PT, P3 ;  /* 0x00000005ff00720c */ /* 0x080fe40003f66130 */
[-C--:B------:R-:W-:Y:S02]  /*43d0*/  ISETP.GE.U32.AND.EX P2, PT, RZ, R5.reuse, PT, P2 ;  /* 0x00000005ff00720c */ /* 0x080fe40003f46120 */
[----:B------:R-:W-:-:S02]  /*43e0*/  ISETP.GE.U32.AND.EX P0, PT, RZ, R5, PT, P0 ;  /* 0x00000005ff00720c */ /* 0x000fc40003f06100 */
[----:B------:R-:W-:Y:S02]  /*43f0*/  ISETP.GE.U32.AND.EX P1, PT, RZ, R5, PT, P1 ;  /* 0x00000005ff00720c */ /* 0x000fe40003f26110 */
[C---:B------:R-:W-:Y:S02]  /*4400*/  ISETP.GT.U32.OR P3, PT, R0.reuse, 0x7f, P3 ;  /* 0x0000007f0000780c */ /* 0x040fe40001f64470 */
[C---:B------:R-:W-:Y:S02]  /*4410*/  ISETP.GT.U32.OR P2, PT, R0.reuse, 0x5f, P2 ;  /* 0x0000005f0000780c */ /* 0x040fe40001744470 */
[C---:B------:R-:W-:Y:S02]  /*4420*/  ISETP.GT.U32.OR P0, PT, R0.reuse, 0x3f, P0 ;  /* 0x0000003f0000780c */ /* 0x040fe40000704470 */
[----:B------:R-:W-:Y:S01]  /*4430*/  ISETP.GT.U32.OR P1, PT, R0, 0x1f, P1 ;  /* 0x0000001f0000780c */ /* 0x000fe20000f24470 */
[----:B------:R-:W-:-:S12]  /*4440*/  @P4 BRA `(.L_x_58) ;  /* 0x0000000000644947 */ /* 0x000fd80003800000 */
        /* <DEDUP_REMOVED lines=25> */
.L_x_58:
[----:B------:R-:W-:Y:S05]  /*45e0*/  BSYNC.RECONVERGENT B1 ;  /* 0x0000000000017941 */ /* 0x000fea0003800200 */
.L_x_57:
[----:B------:R-:W-:Y:S04]  /*45f0*/  BSSY.RECONVERGENT B1, `(.L_x_59) ;  /* 0x000001b000017945 */ /* 0x000fe80003800200 */
        /* <DEDUP_REMOVED lines=26> */
.L_x_60:
[----:B------:R-:W-:Y:S05]  /*47a0*/  BSYNC.RECONVERGENT B1 ;  /* 0x0000000000017941 */ /* 0x000fea0003800200 */
.L_x_59:
        /* <DEDUP_REMOVED lines=27> */
.L_x_62:
[----:B------:R-:W-:Y:S05]  /*4960*/  BSYNC.RECONVERGENT B1 ;  /* 0x0000000000017941 */ /* 0x000fea0003800200 */
.L_x_61:
        /* <DEDUP_REMOVED lines=27> */
.L_x_64:
[----:B------:R-:W-:Y:S05]  /*4b20*/  BSYNC.RECONVERGENT B1 ;  /* 0x0000000000017941 */ /* 0x000fea0003800200 */
.L_x_63:
        /* <DEDUP_REMOVED lines=9> */
[----:B------:R-:W-:Y:S02]  /*4bc0*/  LEA R2, P1, R15, R2, 0x3 ;  /* 0x000000020f027211 */ /* 0x000fe400078218ff */
        /* <DEDUP_REMOVED lines=16> */
.L_x_2:
[----:B------:R-:W-:Y:S05]  /*4cd0*/  BSYNC.RECONVERGENT B0 ;  /* 0x0000000000007941 */ /* 0x000fea0003800200 */
.L_x_0:
[----:B------:R-:W-:Y:S06]  /*4ce0*/  BAR.SYNC.DEFER_BLOCKING 0x0 ;  /* 0x0000000000007b1d */ /* 0x000fec0000010000 */
[----:B------:R-:W-:Y:S05]  /*4cf0*/  @P6 EXIT ;  /* 0x000000000000694d */ /* 0x000fea0003800000 */
[----:B------:R-:W-:Y:S02]  /*4d00*/  IADD3 R0, P0, PT, R4, -UR5, RZ ;  /* 0x8000000504007c10 */ /* 0x000fe4000ff1e0ff */
[----:B01----:R-:W-:Y:S02]  /*4d10*/  CS2R R6, SRZ ;  /* 0x0000000000067805 */ /* 0x003fe4000001ff00 */
[----:B------:R-:W-:Y:S02]  /*4d20*/  IADD3.X R5, PT, PT, R5, -0x1, RZ, P0, !PT ;  /* 0xffffffff05057810 */ /* 0x000fe400007fe4ff */
[----:B------:R-:W-:-:S04]  /*4d30*/  ISETP.NE.U32.AND P0, PT, R0, RZ, PT ;  /* 0x000000ff0000720c */ /* 0x000fc80003f05070 */
[----:B------:R-:W-:-:S13]  /*4d40*/  ISETP.NE.AND.EX P0, PT, R5, RZ, PT, P0 ;  /* 0x000000ff0500720c */ /* 0x000fda0003f05300 */
[----:B------:R-:W-:Y:S05]  /*4d50*/  @!P0 BRA `(.L_x_65) ;  /* 0x00000000001c8947 */ /* 0x000fea0003800000 */
[----:B------:R-:W0:Y:S01]  /*4d60*/  LDCU.64 UR10, c[0x0][0x388] ;  /* 0x00007100ff0a77ac */ /* 0x000e220008000a00 */
[----:B------:R-:W-:Y:S01]  /*4d70*/  IMAD.MOV.U32 R7, RZ, RZ, 0x1 ;  /* 0x00000001ff077424 */ /* 0x000fe200078e00ff */
[----:B0-----:R-:W-:-:S04]  /*4d80*/  ULEA UR4, UP0, UR5, UR10, 0x3 ;  /* 0x0000000a05047291 */ /* 0x001fc8000f8018ff */
[----:B------:R-:W-:Y:S02]  /*4d90*/  ULEA.HI.X UR6, UR5, UR11, URZ, 0x3, UP0 ;  /* 0x0000000b05067291 */ /* 0x000fe400080f1cff */
[----:B------:R-:W-:-:S04]  /*4da0*/  IMAD.U32 R2, RZ, RZ, UR4 ;  /* 0x00000004ff027e24 */ /* 0x000fc8000f8e00ff */
[----:B------:R-:W-:-:S05]  /*4db0*/  IMAD.U32 R3, RZ, RZ, UR6 ;  /* 0x00000006ff037e24 */ /* 0x000fca000f8e00ff */
[----:B------:R0:W-:Y:S02]  /*4dc0*/  STG.E.64 desc[UR8][R2.64], R22 ;  /* 0x0000001602007986 */ /* 0x0001e4000c101b08 */
.L_x_65:
[C---:B------:R-:W-:Y:S02]  /*4dd0*/  ISETP.GT.U32.AND P0, PT, R0.reuse, R7, PT ;  /* 0x000000070000720c */ /* 0x040fe40003f04070 */
[----:B------:R-:W-:Y:S02]  /*4de0*/  ISETP.LT.U32.AND P1, PT, R0, 0x400, PT ;  /* 0x000004000000780c */ /* 0x000fe40003f21070 */
[C---:B------:R-:W-:Y:S02]  /*4df0*/  ISETP.GT.U32.AND.EX P0, PT, R5.reuse, R6, PT, P0 ;  /* 0x000000060500720c */ /* 0x040fe40003f04100 */
[----:B------:R-:W-:-:S04]  /*4e00*/  ISETP.LT.U32.AND.EX P1, PT, R5, RZ, PT, P1 ;  /* 0x000000ff0500720c */ /* 0x000fc80003f21110 */
[----:B------:R-:W-:-:S07]  /*4e10*/  SEL R0, R0, 0x400, P1 ;  /* 0x0000040000007807 */ /* 0x000fce0000800000 */
[----:B------:R-:W-:Y:S05]  /*4e20*/  @!P0 EXIT ;  /* 0x000000000000894d */ /* 0x000fea0003800000 */
[----:B0-----:R-:W-:Y:S01]  /*4e30*/  IADD3 R3, P0, PT, R7, 0x1, RZ ;  /* 0x0000000107037810 */ /* 0x001fe20007f1e0ff */
[----:B------:R-:W-:Y:S01]  /*4e40*/  IMAD.MOV.U32 R27, RZ, RZ, R7 ;  /* 0x000000ffff1b7224 */ /* 0x000fe200078e0007 */
[----:B------:R-:W-:Y:S02]  /*4e50*/  SEL R2, R5, RZ, P1 ;  /* 0x000000ff05027207 */ /* 0x000fe40000800000 */
[----:B------:R-:W-:Y:S01]  /*4e60*/  ISETP.GT.U32.AND P1, PT, R0, R3, PT ;  /* 0x000000030000720c */ /* 0x000fe20003f24070 */
[----:B------:R-:W-:-:S05]  /*4e70*/  IMAD.X R5, RZ, RZ, R6, P0 ;  /* 0x000000ffff057224 */ /* 0x000fca00000e0606 */
[----:B------:R-:W-:-:S04]  /*4e80*/  ISETP.GT.U32.AND.EX P1, PT, R2, R5, PT, P1 ;  /* 0x000000050200720c */ /* 0x000fc80003f24110 */
[----:B--234-:R-:W-:Y:S01]  /*4e90*/  SEL R14, R0, R3, P1 ;  /* 0x00000003000e7207 */ /* 0x01cfe20000800000 */
[----:B------:R-:W-:Y:S01]  /*4ea0*/  IMAD.MOV.U32 R3, RZ, RZ, R6 ;  /* 0x000000ffff037224 */ /* 0x000fe200078e0006 */
[----:B------:R-:W-:-:S03]  /*4eb0*/  SEL R13, R2, R5, P1 ;  /* 0x00000005020d7207 */ /* 0x000fc60000800000 */
[----:B------:R-:W-:-:S05]  /*4ec0*/  IMAD.IADD R11, R14, 0x1, -R7 ;  /* 0x000000010e0b7824 */ /* 0x000fca00078e0a07 */
[----:B------:R-:W-:-:S04]  /*4ed0*/  LOP3.LUT R11, R11, 0x3, RZ, 0xc0, !PT ;  /* 0x000000030b0b7812 */ /* 0x000fc800078ec0ff */
[----:B------:R-:W-:-:S04]  /*4ee0*/  ISETP.NE.U32.AND P0, PT, R11, RZ, PT ;  /* 0x000000ff0b00720c */ /* 0x000fc80003f05070 */
[----:B------:R-:W-:-:S13]  /*4ef0*/  ISETP.NE.AND.EX P0, PT, RZ, RZ, PT, P0 ;  /* 0x000000ffff00720c */ /* 0x000fda0003f05300 */
[----:B------:R-:W-:Y:S05]  /*4f00*/  @!P0 BRA `(.L_x_66) ;  /* 0x0000000000648947 */ /* 0x000fea0003800000 */
[----:B------:R-:W0:Y:S01]  /*4f10*/  LDC.64 R4, c[0x0][0x388] ;  /* 0x0000e200ff047b82 */ /* 0x000e220000000a00 */
[C---:B------:R-:W-:Y:S01]  /*4f20*/  IADD3 R10, P0, PT, R7.reuse, UR5, RZ ;  /* 0x00000005070a7c10 */ /* 0x040fe2000ff1e0ff */
[----:B------:R-:W-:Y:S01]  /*4f30*/  IMAD.MOV.U32 R12, RZ, RZ, RZ ;  /* 0x000000ffff0c7224 */ /* 0x000fe200078e00ff */
[----:B------:R-:W-:Y:S01]  /*4f40*/  LEA R8, R7, UR7, 0x3 ;  /* 0x0000000707087c11 */ /* 0x000fe2000f8e18ff */
[----:B------:R-:W-:Y:S02]  /*4f50*/  IMAD.MOV.U32 R27, RZ, RZ, R7 ;  /* 0x000000ffff1b7224 */ /* 0x000fe400078e0007 */
[----:B------:R-:W-:Y:S01]  /*4f60*/  IMAD.X R3, RZ, RZ, R6, P0 ;  /* 0x000000ffff037224 */ /* 0x000fe200000e0606 */
[----:B0-----:R-:W-:-:S04]  /*4f70*/  LEA R9, P0, R10, R4, 0x3 ;  /* 0x000000040a097211 */ /* 0x001fc800078018ff */
[----:B------:R-:W-:Y:S01]  /*4f80*/  LEA.HI.X R10, R10, R5, R3, 0x3, P0 ;  /* 0x000000050a0a7211 */ /* 0x000fe200000f1c03 */
[----:B------:R-:W-:-:S08]  /*4f90*/  IMAD.MOV.U32 R3, RZ, RZ, R6 ;  /* 0x000000ffff037224 */ /* 0x000fd000078e0006 */
.L_x_67:
[----:B------:R0:W1:Y:S01]  /*4fa0*/  LDS.64 R4, [R8] ;  /* 0x0000000008047984 */ /* 0x0000620000000a00 */
[----:B------:R-:W-:-:S05]  /*4fb0*/  IADD3 R27, P1, PT, R27, 0x1, RZ ;  /* 0x000000011b1b7810 */ /* 0x000fca0007f3e0ff */
[----:B------:R-:W-:Y:S02]  /*4fc0*/  IMAD.X R3, RZ, RZ, R3, P1 ;  /* 0x000000ffff037224 */ /* 0x000fe400008e0603 */
[----:B0-----:R-:W-:Y:S01]  /*4fd0*/  VIADD R8, R8, 0x8 ;  /* 0x0000000808087836 */ /* 0x001fe20000000000 */
[----:B-1----:R-:W-:Y:S01]  /*4fe0*/  IADD3 R22, P0, PT, R4, R22, RZ ;  /* 0x0000001604167210 */ /* 0x002fe20007f1e0ff */
[----:B------:R-:W-:Y:S01]  /*4ff0*/  IMAD.MOV.U32 R4, RZ, RZ, R9 ;  /* 0x000000ffff047224 */ /* 0x000fe200078e0009 */
[----:B------:R-:W-:-:S03]  /*5000*/  IADD3 R9, P2, PT, R9, 0x8, RZ ;  /* 0x0000000809097810 */ /* 0x000fc60007f5e0ff */
[----:B------:R-:W-:Y:S01]  /*5010*/  IMAD.X R23, R5, 0x1, R23, P0 ;  /* 0x0000000105177824 */ /* 0x000fe200000e0617 */
[----:B------:R-:W-:Y:S01]  /*5020*/  IADD3 R11, P0, PT, R11, -0x1, RZ ;  /* 0xffffffff0b0b7810 */ /* 0x000fe20007f1e0ff */
[--C-:B------:R-:W-:Y:S02]  /*5030*/  IMAD.MOV.U32 R5, RZ, RZ, R10.reuse ;  /* 0x000000ffff057224 */ /* 0x100fe400078e000a */
[----:B------:R-:W-:Y:S01]  /*5040*/  IMAD.X R10, RZ, RZ, R10, P2 ;  /* 0x000000ffff0a7224 */ /* 0x000fe200010e060a */
[----:B------:R-:W-:Y:S02]  /*5050*/  IADD3.X R12, PT, PT, R12, -0x1, RZ, P0, !PT ;  /* 0xffffffff0c0c7810 */ /* 0x000fe400007fe4ff */
[----:B------:R0:W-:Y:S01]  /*5060*/  STG.E.64 desc[UR8][R4.64], R22 ;  /* 0x0000001604007986 */ /* 0x0001e2000c101b08 */
[----:B------:R-:W-:-:S04]  /*5070*/  ISETP.NE.U32.AND P0, PT, R11, RZ, PT ;  /* 0x000000ff0b00720c */ /* 0x000fc80003f05070 */
[----:B------:R-:W-:-:S13]  /*5080*/  ISETP.NE.AND.EX P0, PT, R12, RZ, PT, P0 ;  /* 0x000000ff0c00720c */ /* 0x000fda0003f05300 */
[----:B0-----:R-:W-:Y:S05]  /*5090*/  @P0 BRA `(.L_x_67) ;  /* 0xfffffffc00c00947 */ /* 0x001fea000383ffff */
.L_x_66:
[----:B------:R-:W-:-:S05]  /*50a0*/  IADD3 R4, P0, PT, R7, -R14, RZ ;  /* 0x8000000e07047210 */ /* 0x000fca0007f1e0ff */
[----:B------:R-:W-:Y:S01]  /*50b0*/  IMAD.X R5, R6, 0x1, ~R13, P0 ;  /* 0x0000000106057824 */ /* 0x000fe200000e0e0d */
[----:B------:R-:W-:-:S04]  /*50c0*/  ISETP.GT.U32.AND P0, PT, R4, -0x4, PT ;  /* 0xfffffffc0400780c */ /* 0x000fc80003f04070 */
[----:B------:R-:W-:-:S13]  /*50d0*/  ISETP.GT.U32.AND.EX P0, PT, R5, -0x1, PT, P0 ;  /* 0xffffffff0500780c */ /* 0x000fda0003f04100 */
[----:B------:R-:W-:Y:S05]  /*50e0*/  @P0 EXIT ;  /* 0x000000000000094d */ /* 0x000fea0003800000 */
[----:B------:R-:W0:Y:S01]  /*50f0*/  LDC.64 R10, c[0x0][0x388] ;  /* 0x0000e200ff0a7b82 */ /* 0x000e220000000a00 */
[C---:B------:R-:W-:Y:S02]  /*5100*/  ISETP.GE.U32.AND P1, PT, R27.reuse, R0, PT ;  /* 0x000000001b00720c */ /* 0x040fe40003f26070 */
[----:B------:R-:W-:Y:S02]  /*5110*/  IADD3 R4, P0, PT, R27, UR5, RZ ;  /* 0x000000051b047c10 */ /* 0x000fe4000ff1e0ff */
[----:B------:R-:W-:-:S03]  /*5120*/  ISETP.GE.U32.AND.EX P1, PT, R3, R2, PT, P1 ;  /* 0x000000020300720c */ /* 0x000fc60003f26110 */
[----:B------:R-:W-:Y:S01]  /*5130*/  IMAD.X R5, RZ, RZ, R3, P0 ;  /* 0x000000ffff057224 */ /* 0x000fe200000e0603 */
[----:B0-----:R-:W-:-:S04]  /*5140*/  LEA R10, P0, R4, R10, 0x3 ;  /* 0x0000000a040a7211 */ /* 0x001fc800078018ff */
[----:B------:R-:W-:Y:S02]  /*5150*/  LEA.HI.X R4, R4, R11, R5, 0x3, P0 ;  /* 0x0000000b04047211 */ /* 0x000fe400000f1c05 */
[----:B------:R-:W-:Y:S02]  /*5160*/  IADD3 R10, P0, PT, R10, 0x10, RZ ;  /* 0x000000100a0a7810 */ /* 0x000fe40007f1e0ff */
[----:B------:R-:W-:-:S03]  /*5170*/  LEA R5, R27, UR7, 0x3 ;  /* 0x000000071b057c11 */ /* 0x000fc6000f8e18ff */
[----:B------:R-:W-:Y:S01]  /*5180*/  IMAD.X R11, RZ, RZ, R4, P0 ;  /* 0x000000ffff0b7224 */ /* 0x000fe200000e0604 */
[----:B------:R-:W-:Y:S01]  /*5190*/  PLOP3.LUT P0, PT, PT, PT, PT, 0x80, 0x8 ;  /* 0x000000000008781c */ /* 0x000fe20003f0f070 */
[----:B------:R-:W-:Y:S01]  /*51a0*/  VIADD R5, R5, 0x10 ;  /* 0x0000001005057836 */ /* 0x000fe20000000000 */
[----:B------:R-:W-:Y:S11]  /*51b0*/  @!P1 BRA `(.L_x_68) ;  /* 0x0000000000609947 */ /* 0x000ff60003800000 */
[----:B------:R-:W0:Y:S01]  /*51c0*/  LDS.64 R8, [R5+-0x10] ;  /* 0xfffff00005087984 */ /* 0x000e220000000a00 */
[----:B------:R-:W-:Y:S02]  /*51d0*/  IADD3 R4, P2, PT, R10, 0x20, RZ ;  /* 0x000000200a047810 */ /* 0x000fe40007f5e0ff */
[----:B------:R-:W-:Y:S01]  /*51e0*/  IADD3 R27, P1, PT, R27, 0x4, RZ ;  /* 0x000000041b1b7810 */ /* 0x000fe20007f3e0ff */
[----:B------:R-:W1:Y:S04]  /*51f0*/  LDS.64 R12, [R5+-0x8] ;  /* 0xfffff800050c7984 */ /* 0x000e680000000a00 */
[----:B------:R-:W2:Y:S01]  /*5200*/  LDS.64 R14, [R5] ;  /* 0x00000000050e7984 */ /* 0x000ea20000000a00 */
[----:B------:R-:W-:-:S03]  /*5210*/  IMAD.X R3, RZ, RZ, R3, P1 ;  /* 0x000000ffff037224 */ /* 0x000fc600008e0603 */
[----:B------:R3:W4:Y:S02]  /*5220*/  LDS.64 R6, [R5+0x8] ;  /* 0x0000080005067984 */ /* 0x0007240000000a00 */
[----:B---3--:R-:W-:Y:S01]  /*5230*/  VIADD R5, R5, 0x20 ;  /* 0x0000002005057836 */ /* 0x008fe20000000000 */
[----:B0-----:R-:W-:-:S05]  /*5240*/  IADD3 R8, P0, PT, R8, R22, RZ ;  /* 0x0000001608087210 */ /* 0x001fca0007f1e0ff */
[----:B------:R-:W-:Y:S01]  /*5250*/  IMAD.X R9, R9, 0x1, R23, P0 ;  /* 0x0000000109097824 */ /* 0x000fe200000e0617 */
[----:B-1----:R-:W-:-:S04]  /*5260*/  IADD3 R12, P0, PT, R12, R8, RZ ;  /* 0x000000080c0c7210 */ /* 0x002fc80007f1e0ff */
[----:B------:R-:W-:Y:S01]  /*5270*/  STG.E.64 desc[UR8][R10.64+-0x10], R8 ;  /* 0xfffff0080a007986 */ /* 0x000fe2000c101b08 */
[----:B------:R-:W-:Y:S01]  /*5280*/  IMAD.X R13, R13, 0x1, R9, P0 ;  /* 0x000000010d0d7824 */ /* 0x000fe200000e0609 */
[----:B--2---:R-:W-:-:S04]  /*5290*/  IADD3 R14, P0, PT, R14, R12, RZ ;  /* 0x0000000c0e0e7210 */ /* 0x004fc80007f1e0ff */
[----:B------:R-:W-:Y:S01]  /*52a0*/  STG.E.64 desc[UR8][R10.64+-0x8], R12 ;  /* 0xfffff80c0a007986 */ /* 0x000fe2000c101b08 */
[----:B------:R-:W-:Y:S01]  /*52b0*/  IMAD.X R15, R15, 0x1, R13, P0 ;  /* 0x000000010f0f7824 */ /* 0x000fe200000e060d */
[----:B----4-:R-:W-:-:S04]  /*52c0*/  IADD3 R22, P0, PT, R6, R14, RZ ;  /* 0x0000000e06167210 */ /* 0x010fc80007f1e0ff */
[----:B------:R-:W-:Y:S01]  /*52d0*/  STG.E.64 desc[UR8][R10.64], R14 ;  /* 0x0000000e0a007986 */ /* 0x000fe2000c101b08 */
[----:B------:R-:W-:Y:S01]  /*52e0*/  IMAD.X R23, R7, 0x1, R15, P0 ;  /* 0x0000000107177824 */ /* 0x000fe200000e060f */
[----:B------:R-:W-:Y:S01]  /*52f0*/  PLOP3.LUT P0, PT, PT, PT, PT, 0x8, 0x80 ;  /* 0x000000000080781c */ /* 0x000fe20003f0e170 */
[----:B------:R-:W-:-:S03]  /*5300*/  IMAD.X R7, RZ, RZ, R11, P2 ;  /* 0x000000ffff077224 */ /* 0x000fc600010e060b */
[----:B------:R0:W-:Y:S02]  /*5310*/  STG.E.64 desc[UR8][R10.64+0x8], R22 ;  /* 0x000008160a007986 */ /* 0x0001e4000c101b08 */
[----:B0-----:R-:W-:Y:S02]  /*5320*/  IMAD.MOV.U32 R10, RZ, RZ, R4 ;  /* 0x000000ffff0a7224 */ /* 0x001fe400078e0004 */
[----:B------:R-:W-:-:S07]  /*5330*/  IMAD.MOV.U32 R11, RZ, RZ, R7 ;  /* 0x000000ffff0b7224 */ /* 0x000fce00078e0007 */
.L_x_68:
[----:B------:R-:W-:Y:S02]  /*5340*/  IADD3 R4, P3, PT, -R27, R0, RZ ;  /* 0x000000001b047210 */ /* 0x000fe40007f7e1ff */
[----:B------:R-:W-:Y:S02]  /*5350*/  ISETP.GT.U32.AND P1, PT, R0, R27, PT ;  /* 0x0000001b0000720c */ /* 0x000fe40003f24070 */
[----:B------:R-:W-:Y:S01]  /*5360*/  ISETP.LE.U32.AND P2, PT, R4, 0xc, PT ;  /* 0x0000000c0400780c */ /* 0x000fe20003f43070 */
[C---:B------:R-:W-:Y:S01]  /*5370*/  IMAD.X R4, R2.reuse, 0x1, ~R3, P3 ;  /* 0x0000000102047824 */ /* 0x040fe200018e0e03 */
[----:B------:R-:W-:-:S04]  /*5380*/  ISETP.GT.U32.AND.EX P1, PT, R2, R3, PT, P1 ;  /* 0x000000030200720c */ /* 0x000fc80003f24110 */
[----:B------:R-:W-:-:S13]  /*5390*/  ISETP.LE.U32.OR.EX P1, PT, R4, RZ, !P1, P2 ;  /* 0x000000ff0400720c */ /* 0x000fda0004f23520 */
[----:B------:R-:W-:Y:S05]  /*53a0*/  @P1 BRA `(.L_x_69) ;  /* 0x0000000400341947 */ /* 0x000fea0003800000 */
[----:B------:R-:W-:Y:S02]  /*53b0*/  IADD3 R26, P1, PT, R0, -0xc, RZ ;  /* 0xfffffff4001a7810 */ /* 0x000fe40007f3e0ff */
[----:B------:R-:W-:Y:S02]  /*53c0*/  PLOP3.LUT P0, PT, PT, PT, PT, 0x8, 0x80 ;  /* 0x000000000080781c */ /* 0x000fe40003f0e170 */
[----:B------:R-:W-:-:S11]  /*53d0*/  IADD3.X R4, PT, PT, R2, -0x1, RZ, P1, !PT ;  /* 0xffffffff02047810 */ /* 0x000fd60000ffe4ff */
.L_x_70:
[----:B------:R-:W0:Y:S04]  /*53e0*/  LDS.64 R16, [R5+-0x10] ;  /* 0xfffff00005107984 */ /* 0x000e280000000a00 */
[----:B------:R-:W1:Y:S04]  /*53f0*/  LDS.64 R14, [R5+-0x8] ;  /* 0xfffff800050e7984 */ /* 0x000e680000000a00 */
[----:B------:R-:W2:Y:S04]  /*5400*/  LDS.64 R20, [R5] ;  /* 0x0000000005147984 */ /* 0x000ea80000000a00 */
[----:B------:R-:W3:Y:S04]  /*5410*/  LDS.64 R18, [R5+0x8] ;  /* 0x0000080005127984 */ /* 0x000ee80000000a00 */
[----:B------:R-:W4:Y:S04]  /*5420*/  LDS.64 R12, [R5+0x10] ;  /* 0x00001000050c7984 */ /* 0x000f280000000a00 */
[----:B------:R-:W5:Y:S04]  /*5430*/  LDS.64 R8, [R5+0x18] ;  /* 0x0000180005087984 */ /* 0x000f680000000a00 */
[----:B------:R-:W5:Y:S04]  /*5440*/  LDS.64 R6, [R5+0x20] ;  /* 0x0000200005067984 */ /* 0x000f680000000a00 */
[----:B------:R-:W-:Y:S04]  /*5450*/  LDS.64 R24, [R5+0x30] ;  /* 0x0000300005187984 */ /* 0x000fe80000000a00 */
[----:B------:R-:W-:Y:S01]  /*5460*/  LDS.64 R28, [R5+0x38] ;  /* 0x00003800051c7984 */ /* 0x000fe20000000a00 */
[----:B0-----:R-:W-:-:S05]  /*5470*/  IADD3 R22, P1, PT, R16, R22, RZ ;  /* 0x0000001610167210 */ /* 0x001fca0007f3e0ff */
[----:B------:R-:W-:Y:S01]  /*5480*/  IMAD.X R23, R17, 0x1, R23, P1 ;  /* 0x0000000111177824 */ /* 0x000fe200008e0617 */
[----:B-1----:R-:W-:-:S04]  /*5490*/  IADD3 R16, P1, PT, R14, R22, RZ ;  /* 0x000000160e107210 */ /* 0x002fc80007f3e0ff */
[----:B------:R-:W-:Y:S01]  /*54a0*/  STG.E.64 desc[UR8][R10.64+-0x10], R22 ;  /* 0xfffff0160a007986 */ /* 0x000fe2000c101b08 */
[----:B------:R-:W-:Y:S01]  /*54b0*/  IMAD.X R17, R15, 0x1, R23, P1 ;  /* 0x000000010f117824 */ /* 0x000fe200008e0617 */
[----:B--2---:R-:W-:Y:S02]  /*54c0*/  IADD3 R20, P1, PT, R20, R16, RZ ;  /* 0x0000001014147210 */ /* 0x004fe40007f3e0ff */
[----:B------:R-:W0:Y:S03]  /*54d0*/  LDS.64 R14, [R5+0x28] ;  /* 0x00002800050e7984 */ /* 0x000e260000000a00 */
[----:B------:R-:W-:Y:S01]  /*54e0*/  IMAD.X R21, R21, 0x1, R17, P1 ;  /* 0x0000000115157824 */ /* 0x000fe200008e0611 */
[----:B---3--:R-:W-:Y:S01]  /*54f0*/  IADD3 R18, P1, PT, R18, R20, RZ ;  /* 0x0000001412127210 */ /* 0x008fe20007f3e0ff */
[----:B------:R-:W-:Y:S04]  /*5500*/  STG.E.64 desc[UR8][R10.64+-0x8], R16 ;  /* 0xfffff8100a007986 */ /* 0x000fe8000c101b08 */
[----:B------:R-:W1:Y:S01]  /*5510*/  LDS.64 R16, [R5+0x40] ;  /* 0x0000400005107984 */ /* 0x000e620000000a00 */
[----:B------:R-:W-:Y:S01]  /*5520*/  IMAD.X R19, R19, 0x1, R21, P1 ;  /* 0x0000000113137824 */ /* 0x000fe200008e0615 */
[----:B----4-:R-:W-:-:S02]  /*5530*/  IADD3 R12, P1, PT, R12, R18, RZ ;  /* 0x000000120c0c7210 */ /* 0x010fc40007f3e0ff */
[----:B------:R-:W2:Y:S03]  /*5540*/  LDS.64 R22, [R5+0x48] ;  /* 0x0000480005167984 */ /* 0x000ea60000000a00 */
[----:B------:R-:W-:Y:S01]  /*5550*/  IMAD.X R13, R13, 0x1, R19, P1 ;  /* 0x000000010d0d7824 */ /* 0x000fe200008e0613 */
[----:B-----5:R-:W-:Y:S01]  /*5560*/  IADD3 R8, P1, PT, R8, R12, RZ ;  /* 0x0000000c08087210 */ /* 0x020fe20007f3e0ff */
[----:B------:R-:W-:Y:S04]  /*5570*/  STG.E.64 desc[UR8][R10.64], R20 ;  /* 0x000000140a007986 */ /* 0x000fe8000c101b08 */
[----:B------:R-:W3:Y:S01]  /*5580*/  LDS.64 R20, [R5+0x50] ;  /* 0x0000500005147984 */ /* 0x000ee20000000a00 */
[----:B------:R-:W-:Y:S01]  /*5590*/  IMAD.X R9, R9, 0x1, R13, P1 ;  /* 0x0000000109097824 */ /* 0x000fe200008e060d */
[----:B------:R-:W-:-:S02]  /*55a0*/  IADD3 R6, P1, PT, R6, R8, RZ ;  /* 0x0000000806067210 */ /* 0x000fc40007f3e0ff */
[----:B------:R-:W-:Y:S03]  /*55b0*/  STG.E.64 desc[UR8][R10.64+0x8], R18 ;  /* 0x000008120a007986 */ /* 0x000fe6000c101b08 */
[----:B------:R-:W-:Y:S01]  /*55c0*/  IMAD.X R7, R7, 0x1, R9, P1 ;  /* 0x0000000107077824 */ /* 0x000fe200008e0609 */
[----:B------:R-:W4:Y:S04]  /*55d0*/  LDS.64 R18, [R5+0x58] ;  /* 0x0000580005127984 */ /* 0x000f280000000a00 */
[----:B------:R-:W-:Y:S04]  /*55e0*/  STG.E.64 desc[UR8][R10.64+0x10], R12 ;  /* 0x0000100c0a007986 */ /* 0x000fe8000c101b08 */
[----:B------:R-:W5:Y:S01]  /*55f0*/  LDS.64 R12, [R5+0x60] ;  /* 0x00006000050c7984 */ /* 0x000f620000000a00 */
[----:B0-----:R-:W-:-:S03]  /*5600*/  IADD3 R14, P1, PT, R14, R6, RZ ;  /* 0x000000060e0e7210 */ /* 0x001fc60007f3e0ff */
[----:B------:R-:W-:Y:S02]  /*5610*/  STG.E.64 desc[UR8][R10.64+0x18], R8 ;  /* 0x000018080a007986 */ /* 0x000fe4000c101b08 */
[----:B------:R-:W-:Y:S01]  /*5620*/  IMAD.X R15, R15, 0x1, R7, P1 ;  /* 0x000000010f0f7824 */ /* 0x000fe200008e0607 */
[----:B------:R-:W-:Y:S01]  /*5630*/  IADD3 R24, P1, PT, R24, R14, RZ ;  /* 0x0000000e18187210 */ /* 0x000fe20007f3e0ff */
[----:B------:R0:W5:Y:S04]  /*5640*/  LDS.64 R8, [R5+0x68] ;  /* 0x0000680005087984 */ /* 0x0001680000000a00 */
[----:B------:R-:W-:Y:S01]  /*5650*/  IMAD.X R25, R25, 0x1, R15, P1 ;  /* 0x0000000119197824 */ /* 0x000fe200008e060f */
[----:B------:R-:W-:Y:S01]  /*5660*/  IADD3 R28, P1, PT, R28, R24, RZ ;  /* 0x000000181c1c7210 */ /* 0x000fe20007f3e0ff */
[----:B------:R1:W-:Y:S01]  /*5670*/  STG.E.64 desc[UR8][R10.64+0x20], R6 ;  /* 0x000020060a007986 */ /* 0x0003e2000c101b08 */
[----:B0-----:R-:W-:-:S03]  /*5680*/  VIADD R5, R5, 0x80 ;  /* 0x0000008005057836 */ /* 0x001fc60000000000 */
[----:B------:R-:W-:Y:S01]  /*5690*/  IMAD.X R29, R29, 0x1, R25, P1 ;  /* 0x000000011d1d7824 */ /* 0x000fe200008e0619 */
[----:B------:R4:W-:Y:S04]  /*56a0*/  STG.E.64 desc[UR8][R10.64+0x28], R14 ;  /* 0x0000280e0a007986 */ /* 0x0009e8000c101b08 */
[----:B------:R-:W-:Y:S04]  /*56b0*/  STG.E.64 desc[UR8][R10.64+0x30], R24 ;  /* 0x000030180a007986 */ /* 0x000fe8000c101b08 */
[----:B------:R-:W-:Y:S01]  /*56c0*/  STG.E.64 desc[UR8][R10.64+0x38], R28 ;  /* 0x0000381c0a007986 */ /* 0x000fe2000c101b08 */
[----:B-1----:R-:W-:-:S05]  /*56d0*/  IADD3 R6, P1, PT, R16, R28, RZ ;  /* 0x0000001c10067210 */ /* 0x002fca0007f3e0ff */
[----:B------:R-:W-:Y:S01]  /*56e0*/  IMAD.X R7, R17, 0x1, R29, P1 ;  /* 0x0000000111077824 */ /* 0x000fe200008e061d */
[----:B--2---:R-:W-:-:S04]  /*56f0*/  IADD3 R16, P1, PT, R22, R6, RZ ;  /* 0x0000000616107210 */ /* 0x004fc80007f3e0ff */
[----:B------:R0:W-:Y:S01]  /*5700*/  STG.E.64 desc[UR8][R10.64+0x40], R6 ;  /* 0x000040060a007986 */ /* 0x0001e2000c101b08 */
[----:B------:R-:W-:Y:S01]  /*5710*/  IMAD.X R17, R23, 0x1, R7, P1 ;  /* 0x0000000117117824 */ /* 0x000fe200008e0607 */
[----:B---3--:R-:W-:-:S04]  /*5720*/  IADD3 R20, P1, PT, R20, R16, RZ ;  /* 0x0000001014147210 */ /* 0x008fc80007f3e0ff */
[----:B------:R-:W-:Y:S01]  /*5730*/  STG.E.64 desc[UR8][R10.64+0x48], R16 ;  /* 0x000048100a007986 */ /* 0x000fe2000c101b08 */
[----:B------:R-:W-:Y:S01]  /*5740*/  IMAD.X R21, R21, 0x1, R17, P1 ;  /* 0x0000000115157824 */ /* 0x000fe200008e0611 */
[----:B----4-:R-:W-:-:S04]  /*5750*/  IADD3 R14, P1, PT, R18, R20, RZ ;  /* 0x00000014120e7210 */ /* 0x010fc80007f3e0ff */
[----:B------:R-:W-:Y:S01]  /*5760*/  STG.E.64 desc[UR8][R10.64+0x50], R20 ;  /* 0x000050140a007986 */ /* 0x000fe2000c101b08 */
[----:B------:R-:W-:Y:S01]  /*5770*/  IMAD.X R15, R19, 0x1, R21, P1 ;  /* 0x00000001130f7824 */ /* 0x000fe200008e0615 */
[----:B-----5:R-:W-:Y:S02]  /*5780*/  IADD3 R12, P1, PT, R12, R14, RZ ;  /* 0x0000000e0c0c7210 */ /* 0x020fe40007f3e0ff */
[----:B0-----:R-:W-:Y:S02]  /*5790*/  IADD3 R6, P2, PT, R10, 0x80, RZ ;  /* 0x000000800a067810 */ /* 0x001fe40007f5e0ff */
[----:B------:R-:W-:Y:S01]  /*57a0*/  STG.E.64 desc[UR8][R10.64+0x58], R14 ;  /* 0x0000580e0a007986 */ /* 0x000fe2000c101b08 */
[----:B------:R-:W-:Y:S01]  /*57b0*/  IMAD.X R13, R13, 0x1, R15, P1 ;  /* 0x000000010d0d7824 */ /* 0x000fe200008e060f */
[----:B------:R-:W-:Y:S01]  /*57c0*/  IADD3 R22, P1, PT, R8, R12, RZ ;  /* 0x0000000c08167210 */ /* 0x000fe20007f3e0ff */
[----:B------:R-:W-:-:S03]  /*57d0*/  IMAD.X R7, RZ, RZ, R11, P2 ;  /* 0x000000ffff077224 */ /* 0x000fc600010e060b */
[----:B------:R-:W-:Y:S01]  /*57e0*/  STG.E.64 desc[UR8][R10.64+0x60], R12 ;  /* 0x0000600c0a007986 */ /* 0x000fe2000c101b08 */
[----:B------:R-:W-:Y:S01]  /*57f0*/  IMAD.X R23, R9, 0x1, R13, P1 ;  /* 0x0000000109177824 */ /* 0x000fe200008e060d */
[----:B------:R-:W-:-:S04]  /*5800*/  IADD3 R27, P1, PT, R27, 0x10, RZ ;  /* 0x000000101b1b7810 */ /* 0x000fc80007f3e0ff */
[----:B------:R0:W-:Y:S01]  /*5810*/  STG.E.64 desc[UR8][R10.64+0x68], R22 ;  /* 0x000068160a007986 */ /* 0x0001e2000c101b08 */
[----:B------:R-:W-:Y:S01]  /*5820*/  IMAD.X R3, RZ, RZ, R3, P1 ;  /* 0x000000ffff037224 */ /* 0x000fe200008e0603 */
[----:B------:R-:W-:-:S04]  /*5830*/  ISETP.GE.U32.AND P1, PT, R27, R26, PT ;  /* 0x0000001a1b00720c */ /* 0x000fc80003f26070 */
[----:B------:R-:W-:Y:S01]  /*5840*/  ISETP.GE.U32.AND.EX P1, PT, R3, R4, PT, P1 ;  /* 0x000000040300720c */ /* 0x000fe20003f26110 */
[----:B0-----:R-:W-:Y:S02]  /*5850*/  IMAD.MOV.U32 R10, RZ, RZ, R6 ;  /* 0x000000ffff0a7224 */ /* 0x001fe400078e0006 */
[----:B------:R-:W-:-:S10]  /*5860*/  IMAD.MOV.U32 R11, RZ, RZ, R7 ;  /* 0x000000ffff0b7224 */ /* 0x000fd400078e0007 */
[----:B------:R-:W-:Y:S05]  /*5870*/  @!P1 BRA `(.L_x_70) ;  /* 0xfffffff800d89947 */ /* 0x000fea000383ffff */
.L_x_69:
[----:B------:R-:W-:Y:S02]  /*5880*/  IADD3 R4, P3, PT, -R27, R0, RZ ;  /* 0x000000001b047210 */ /* 0x000fe40007f7e1ff */
[----:B------:R-:W-:Y:S02]  /*5890*/  ISETP.GT.U32.AND P2, PT, R0, R27, PT ;  /* 0x0000001b0000720c */ /* 0x000fe40003f44070 */
[----:B------:R-:W-:Y:S01]  /*58a0*/  ISETP.LE.U32.AND P1, PT, R4, 0x4, PT ;  /* 0x000000040400780c */ /* 0x000fe20003f23070 */
[C---:B------:R-:W-:Y:S01]  /*58b0*/  IMAD.X R4, R2.reuse, 0x1, ~R3, P3 ;  /* 0x0000000102047824 */ /* 0x040fe200018e0e03 */
[----:B------:R-:W-:-:S04]  /*58c0*/  ISETP.GT.U32.AND.EX P2, PT, R2, R3, PT, P2 ;  /* 0x000000030200720c */ /* 0x000fc80003f44120 */
[----:B------:R-:W-:-:S13]  /*58d0*/  ISETP.LE.U32.OR.EX P1, PT, R4, RZ, !P2, P1 ;  /* 0x000000ff0400720c */ /* 0x000fda0005723510 */
[----:B------:R-:W-:Y:S05]  /*58e0*/  @P1 BRA `(.L_x_71) ;  /* 0x0000000000a01947 */ /* 0x000fea0003800000 */
[----:B------:R-:W0:Y:S01]  /*58f0*/  LDS.64 R14, [R5+-0x10] ;  /* 0xfffff000050e7984 */ /* 0x000e220000000a00 */
[----:B------:R-:W-:Y:S02]  /*5900*/  IADD3 R4, P2, PT, R10, 0x40, RZ ;  /* 0x000000400a047810 */ /* 0x000fe40007f5e0ff */
[----:B------:R-:W-:Y:S01]  /*5910*/  IADD3 R27, P1, PT, R27, 0x8, RZ ;  /* 0x000000081b1b7810 */ /* 0x000fe20007f3e0ff */
[----:B------:R-:W1:Y:S04]  /*5920*/  LDS.64 R24, [R5+-0x8] ;  /* 0xfffff80005187984 */ /* 0x000e680000000a00 */
[----:B------:R-:W2:Y:S01]  /*5930*/  LDS.64 R20, [R5] ;  /* 0x0000000005147984 */ /* 0x000ea20000000a00 */
[----:B------:R-:W-:-:S03]  /*5940*/  IMAD.X R3, RZ, RZ, R3, P1 ;  /* 0x000000ffff037224 */ /* 0x000fc600008e0603 */
[----:B------:R-:W3:Y:S04]  /*5950*/  LDS.64 R16, [R5+0x8] ;  /* 0x0000080005107984 */ /* 0x000ee80000000a00 */
[----:B------:R-:W4:Y:S04]  /*5960*/  LDS.64 R18, [R5+0x10] ;  /* 0x0000100005127984 */ /* 0x000f280000000a00 */
[----:B------:R-:W5:Y:S04]  /*5970*/  LDS.64 R12, [R5+0x18] ;  /* 0x00001800050c7984 */ /* 0x000f680000000a00 */
[----:B------:R-:W5:Y:S04]  /*5980*/  LDS.64 R8, [R5+0x20] ;  /* 0x0000200005087984 */ /* 0x000f680000000a00 */
[----:B------:R0:W5:Y:S02]  /*5990*/  LDS.64 R6, [R5+0x28] ;  /* 0x0000280005067984 */ /* 0x0001640000000a00 */
[----:B0-----:R-:W-:Y:S01]  /*59a0*/  VIADD R5, R5, 0x40 ;  /* 0x0000004005057836 */ /* 0x001fe20000000000 */
[----:B------:R-:W-:-:S05]  /*59b0*/  IADD3 R14, P0, PT, R14, R22, RZ ;  /* 0x000000160e0e7210 */ /* 0x000fca0007f1e0ff */
[----:B------:R-:W-:Y:S01]  /*59c0*/  IMAD.X R15, R15, 0x1, R23, P0 ;  /* 0x000000010f0f7824 */ /* 0x000fe200000e0617 */
[----:B-1----:R-:W-:-:S04]  /*59d0*/  IADD3 R24, P0, PT, R24, R14, RZ ;  /* 0x0000000e18187210 */ /* 0x002fc80007f1e0ff */
[----:B------:R-:W-:Y:S01]  /*59e0*/  STG.E.64 desc[UR8][R10.64+-0x10], R14 ;  /* 0xfffff00e0a007986 */ /* 0x000fe2000c101b08 */
[----:B------:R-:W-:Y:S01]  /*59f0*/  IMAD.X R25, R25, 0x1, R15, P0 ;  /* 0x0000000119197824 */ /* 0x000fe200000e060f */
[----:B--2---:R-:W-:-:S04]  /*5a00*/  IADD3 R20, P0, PT, R20, R24, RZ ;  /* 0x0000001814147210 */ /* 0x004fc80007f1e0ff */
[----:B------:R-:W-:Y:S01]  /*5a10*/  STG.E.64 desc[UR8][R10.64+-0x8], R24 ;  /* 0xfffff8180a007986 */ /* 0x000fe2000c101b08 */
[----:B------:R-:W-:Y:S01]  /*5a20*/  IMAD.X R21, R21, 0x1, R25, P0 ;  /* 0x0000000115157824 */ /* 0x000fe200000e0619 */
[----:B---3--:R-:W-:-:S04]  /*5a30*/  IADD3 R16, P0, PT, R16, R20, RZ ;  /* 0x0000001410107210 */ /* 0x008fc80007f1e0ff */
[----:B------:R-:W-:Y:S01]  /*5a40*/  STG.E.64 desc[UR8][R10.64], R20 ;  /* 0x000000140a007986 */ /* 0x000fe2000c101b08 */
[----:B------:R-:W-:Y:S01]  /*5a50*/  IMAD.X R17, R17, 0x1, R21, P0 ;  /* 0x0000000111117824 */ /* 0x000fe200000e0615 */
[----:B----4-:R-:W-:-:S04]  /*5a60*/  IADD3 R18, P0, PT, R18, R16, RZ ;  /* 0x0000001012127210 */ /* 0x010fc80007f1e0ff */
[----:B------:R-:W-:Y:S01]  /*5a70*/  STG.E.64 desc[UR8][R10.64+0x8], R16 ;  /* 0x000008100a007986 */ /* 0x000fe2000c101b08 */
[----:B------:R-:W-:Y:S01]  /*5a80*/  IMAD.X R19, R19, 0x1, R17, P0 ;  /* 0x0000000113137824 */ /* 0x000fe200000e0611 */
[----:B-----5:R-:W-:-:S04]  /*5a90*/  IADD3 R12, P0, PT, R12, R18, RZ ;  /* 0x000000120c0c7210 */ /* 0x020fc80007f1e0ff */
[----:B------:R-:W-:Y:S01]  /*5aa0*/  STG.E.64 desc[UR8][R10.64+0x10], R18 ;  /* 0x000010120a007986 */ /* 0x000fe2000c101b08 */
[----:B------:R-:W-:Y:S01]  /*5ab0*/  IMAD.X R13, R13, 0x1, R19, P0 ;  /* 0x000000010d0d7824 */ /* 0x000fe200000e0613 */
[----:B------:R-:W-:-:S04]  /*5ac0*/  IADD3 R8, P0, PT, R8, R12, RZ ;  /* 0x0000000c08087210 */ /* 0x000fc80007f1e0ff */
[----:B------:R-:W-:Y:S01]  /*5ad0*/  STG.E.64 desc[UR8][R10.64+0x18], R12 ;  /* 0x0000180c0a007986 */ /* 0x000fe2000c101b08 */
[----:B------:R-:W-:Y:S01]  /*5ae0*/  IMAD.X R9, R9, 0x1, R13, P0 ;  /* 0x0000000109097824 */ /* 0x000fe200000e060d */
[----:B------:R-:W-:-:S04]  /*5af0*/  IADD3 R22, P0, PT, R6, R8, RZ ;  /* 0x0000000806167210 */ /* 0x000fc80007f1e0ff */
[----:B------:R-:W-:Y:S01]  /*5b00*/  STG.E.64 desc[UR8][R10.64+0x20], R8 ;  /* 0x000020080a007986 */ /* 0x000fe2000c101b08 */
[----:B------:R-:W-:Y:S01]  /*5b10*/  IMAD.X R23, R7, 0x1, R9, P0 ;  /* 0x0000000107177824 */ /* 0x000fe200000e0609 */
[----:B------:R-:W-:Y:S01]  /*5b20*/  PLOP3.LUT P0, PT, PT, PT, PT, 0x8, 0x80 ;  /* 0x000000000080781c */ /* 0x000fe20003f0e170 */
[----:B------:R-:W-:-:S03]  /*5b30*/  IMAD.X R7, RZ, RZ, R11, P2 ;  /* 0x000000ffff077224 */ /* 0x000fc600010e060b */
[----:B------:R0:W-:Y:S02]  /*5b40*/  STG.E.64 desc[UR8][R10.64+0x28], R22 ;  /* 0x000028160a007986 */ /* 0x0001e4000c101b08 */
[----:B0-----:R-:W-:Y:S02]  /*5b50*/  IMAD.MOV.U32 R10, RZ, RZ, R4 ;  /* 0x000000ffff0a7224 */ /* 0x001fe400078e0004 */
[----:B------:R-:W-:-:S07]  /*5b60*/  IMAD.MOV.U32 R11, RZ, RZ, R7 ;  /* 0x000000ffff0b7224 */ /* 0x000fce00078e0007 */
.L_x_71:
[----:B------:R-:W-:-:S04]  /*5b70*/  ISETP.LT.U32.AND P1, PT, R27, R0, PT ;  /* 0x000000001b00720c */ /* 0x000fc80003f21070 */
[----:B------:R-:W-:-:S13]  /*5b80*/  ISETP.LT.U32.OR.EX P0, PT, R3, R2, P0, P1 ;  /* 0x000000020300720c */ /* 0x000fda0000701510 */
[----:B------:R-:W-:Y:S05]  /*5b90*/  @!P0 EXIT ;  /* 0x000000000000894d */ /* 0x000fea0003800000 */
[----:B------:R-:W0:Y:S04]  /*5ba0*/  LDS.64 R2, [R5+-0x10] ;  /* 0xfffff00005027984 */ /* 0x000e280000000a00 */
[----:B------:R-:W1:Y:S04]  /*5bb0*/  LDS.64 R6, [R5+-0x8] ;  /* 0xfffff80005067984 */ /* 0x000e680000000a00 */
[----:B------:R-:W2:Y:S04]  /*5bc0*/  LDS.64 R8, [R5] ;  /* 0x0000000005087984 */ /* 0x000ea80000000a00 */
[----:B------:R-:W3:Y:S01]  /*5bd0*/  LDS.64 R12, [R5+0x8] ;  /* 0x00000800050c7984 */ /* 0x000ee20000000a00 */
        /* <DEDUP_REMOVED lines=10> */
[----:B------:R-:W-:-:S05]  /*5c80*/  IMAD.X R9, R13, 0x1, R7, P0 ;  /* 0x000000010d097824 */ /* 0x000fca00000e0607 */
[----:B------:R-:W-:Y:S01]  /*5c90*/  STG.E.64 desc[UR8][R10.64+0x8], R8 ;  /* 0x000008080a007986 */ /* 0x000fe2000c101b08 */
[----:B------:R-:W-:Y:S05]  /*5ca0*/  EXIT ;  /* 0x000000000000794d */ /* 0x000fea0003800000 */
.L_x_72:
[----:B------:R-:W-:-:S00]  /*5cb0*/  BRA `(.L_x_72) ;  /* 0xfffffffc00fc7947 */ /* 0x000fc0000383ffff */
[----:B------:R-:W-:-:S00]  /*5cc0*/  NOP ;  /* 0x0000000000007918 */ /* 0x000fc00000000000 */
        /* <DEDUP_REMOVED lines=11> */
.L_x_73:


//--------------------- .nv.shared._Z26decompress_delta_64_kernelPKmPmPKjmm --------------------------
	.section	.nv.shared._Z26decompress_delta_64_kernelPKmPmPKjmm,"aw",@nobits
	.sectionflags	@""
	.align	8
.nv.shared._Z26decompress_delta_64_kernelPKmPmPKjmm:
	.zero		9236


//--------------------- .nv.shared.reserved.0     --------------------------
	.section	.nv.shared.reserved.0,"aw",@nobits
	.weak		__nv_reservedSMEM_offset_0_alias
	.size		__nv_reservedSMEM_offset_0_alias, 0, 64
	.other		__nv_reservedSMEM_offset_0_alias,@"STO_CUDA_RESERVED_SHARED STV_DEFAULT"
__nv_reservedSMEM_offset_0_alias:
	.zero		0
	.zero		64


//--------------------- .nv.constant0._Z26decompress_delta_64_kernelPKmPmPKjmm --------------------------
	.section	.nv.constant0._Z26decompress_delta_64_kernelPKmPmPKjmm,"a",@progbits
	.sectionflags	@""
	.align	4
.nv.constant0._Z26decompress_delta_64_kernelPKmPmPKjmm:
	.zero		936


//--------------------- SYMBOLS --------------------------

	.type		.nv.reservedSmem.offset0,@object
	.size		.nv.reservedSmem.offset0,0x4
	.type		.nv.reservedSmem.cap,@object
	.size		.nv.reservedSmem.cap,0x4
